// auto-generated by cutlass_sweep.gemm — config: {"arch": "sm_90", "cluster_m": 1, "cluster_n": 4, "dtype": "e4m3", "dtype_b": "e4m3", "layout": "nt", "stages": 0, "tile_k": 128, "tile_m": 128, "tile_n": 128}
#include "cutlass/cutlass.h"
#include "cutlass/gemm/collective/collective_builder.hpp"
#include "cutlass/gemm/device/gemm_universal_adapter.h"
#include "cutlass/gemm/kernel/gemm_universal.hpp"
#include "cutlass/epilogue/collective/collective_builder.hpp"

using ElemA = cutlass::float_e4m3_t;
using ElemB = cutlass::float_e4m3_t;
using ElemCD = cutlass::float_e4m3_t;
using Acc  = float;
using TileShape    = cute::Shape<cute::_128, cute::_128, cute::_128>;
using ClusterShape = cute::Shape<cute::_1, cute::_4, cute::_1>;

using CollectiveEpilogue = typename cutlass::epilogue::collective::CollectiveBuilder<
    cutlass::arch::Sm90, cutlass::arch::OpClassTensorOp,
    TileShape, ClusterShape,
    cutlass::epilogue::collective::EpilogueTileAuto,
    Acc, Acc,
    ElemCD, cutlass::layout::RowMajor, 128 / cutlass::sizeof_bits<ElemCD>::value,
    ElemCD, cutlass::layout::RowMajor, 128 / cutlass::sizeof_bits<ElemCD>::value,
    cutlass::epilogue::collective::EpilogueScheduleAuto
  >::CollectiveOp;

using CollectiveMainloop = typename cutlass::gemm::collective::CollectiveBuilder<
    cutlass::arch::Sm90, cutlass::arch::OpClassTensorOp,
    ElemA, cutlass::layout::RowMajor, 128 / cutlass::sizeof_bits<ElemA>::value,
    ElemB, cutlass::layout::ColumnMajor, 128 / cutlass::sizeof_bits<ElemB>::value,
    Acc,
    TileShape, ClusterShape,
    cutlass::gemm::collective::StageCountAutoCarveout<static_cast<int>(sizeof(typename CollectiveEpilogue::SharedStorage))>,
    cutlass::gemm::collective::KernelScheduleAuto
  >::CollectiveOp;

using GemmKernel = cutlass::gemm::kernel::GemmUniversal<
    cute::Shape<int,int,int,int>,
    CollectiveMainloop,
    CollectiveEpilogue
>;
using Gemm = cutlass::gemm::device::GemmUniversalAdapter<GemmKernel>;

// Force the device kernel symbol into the cubin without needing a host main.
auto* _anchor = &cutlass::device_kernel<GemmKernel>;


// ===== COMPILED SASS (sm_90a) =====

	.target	sm_90a

	.elftype	@"ET_EXEC"


//--------------------- .note.nv.tkinfo           --------------------------
	.section	.note.nv.tkinfo,"",@"SHT_NOTE"
	.sectionflags	@"SHF_NOTE_NV_TKINFO"
	.tkinfo
        /*0018*/ 	.word	0x00000002
        /*0030*/ 	.string	""
        /*0030*/ 	.string	"ptxas"
        /*0030*/ 	.string	"Cuda compilation tools, release 13.0, V13.0.88"
        /*0030*/ 	.string	"Build cuda_13.0.r13.0/compiler.36424714_0"
        /*0030*/ 	.string	"-arch sm_90a -m 64 "



//--------------------- .note.nv.cuinfo           --------------------------
	.section	.note.nv.cuinfo,"",@"SHT_NOTE"
	.sectionflags	@"SHF_NOTE_NV_CUINFO"
        /*0018*/ 	.short	0x0002
        /*001a*/ 	.short	0x005a
        /*001c*/ 	.short	0x0082
	.zero		2


//--------------------- .nv.info                  --------------------------
	.section	.nv.info,"",@"SHT_CUDA_INFO"
	.align	4


	//----- nvinfo : EIATTR_REGCOUNT
	.align		4
        /*0000*/ 	.byte	0x04, 0x2f
        /*0002*/ 	.short	(.L_12 - .L_11)
	.align		4
.L_11:
        /*0004*/ 	.word	index@(_ZN7cutlass13device_kernelINS_4gemm6kernel13GemmUniversalIN4cute5tupleIJiiiiEEENS1_10collective13CollectiveMmaINS1_37MainloopSm90TmaGmmaWarpSpecializedFP8ILi7ENS5_IJNS4_1CILi1EEENSA_ILi4EEESB_EEENS1_35KernelTmaWarpSpecializedCooperativeEEENS5_IJNSA_ILi128EEESG_SG_EEENS_12float_e4m3_tENS5_IJlSB_lEEESI_SJ_NS4_8TiledMMAINS4_8MMA_AtomIJNS4_4SM904GMMA31MMA_64x128x32_F32E4M3E4M3_SS_TNILNSN_7ScaleInE1ELSP_1EEEEEENS4_6LayoutINS5_IJNSA_ILi2EEESB_SB_EEENS5_IJSB_NSA_ILi0EEESV_EEEEENS5_IJNS4_10UnderscoreESY_SY_EEEEENS4_23SM90_TMA_LOAD_MULTICASTENS4_14ComposedLayoutINS4_7SwizzleILi3ELi4ELi3EEENS4_18smem_ptr_flag_bitsILi8EEENSS_INS5_IJNSA_ILi8EEESG_EEENS5_IJSG_SB_EEEEEEEvNS4_8identityENS4_13SM90_TMA_LOADES1B_vS1C_EENS_8epilogue10collective6detail29Sm90TmaWarpSpecializedAdapterINS1G_15DefaultEpilogueISI_SJ_SJ_NS1F_6thread17LinearCombinationISI_Li1EffLNS1K_9ScaleType4KindE0ELNS_15FloatRoundStyleE2ESI_EENS1_15EpilogueDefaultEEEEEvvEEEEvNT_6ParamsE)
        /*0008*/ 	.word	0x000000a8


	//----- nvinfo : EIATTR_FRAME_SIZE
	.align		4
.L_12:
        /*000c*/ 	.byte	0x04, 0x11
        /*000e*/ 	.short	(.L_14 - .L_13)
	.align		4
.L_13:
        /*0010*/ 	.word	index@(_ZN7cutlass13device_kernelINS_4gemm6kernel13GemmUniversalIN4cute5tupleIJiiiiEEENS1_10collective13CollectiveMmaINS1_37MainloopSm90TmaGmmaWarpSpecializedFP8ILi7ENS5_IJNS4_1CILi1EEENSA_ILi4EEESB_EEENS1_35KernelTmaWarpSpecializedCooperativeEEENS5_IJNSA_ILi128EEESG_SG_EEENS_12float_e4m3_tENS5_IJlSB_lEEESI_SJ_NS4_8TiledMMAINS4_8MMA_AtomIJNS4_4SM904GMMA31MMA_64x128x32_F32E4M3E4M3_SS_TNILNSN_7ScaleInE1ELSP_1EEEEEENS4_6LayoutINS5_IJNSA_ILi2EEESB_SB_EEENS5_IJSB_NSA_ILi0EEESV_EEEEENS5_IJNS4_10UnderscoreESY_SY_EEEEENS4_23SM90_TMA_LOAD_MULTICASTENS4_14ComposedLayoutINS4_7SwizzleILi3ELi4ELi3EEENS4_18smem_ptr_flag_bitsILi8EEENSS_INS5_IJNSA_ILi8EEESG_EEENS5_IJSG_SB_EEEEEEEvNS4_8identityENS4_13SM90_TMA_LOADES1B_vS1C_EENS_8epilogue10collective6detail29Sm90TmaWarpSpecializedAdapterINS1G_15DefaultEpilogueISI_SJ_SJ_NS1F_6thread17LinearCombinationISI_Li1EffLNS1K_9ScaleType4KindE0ELNS_15FloatRoundStyleE2ESI_EENS1_15EpilogueDefaultEEEEEvvEEEEvNT_6ParamsE)
        /*0014*/ 	.word	0x00000000


	//----- nvinfo : EIATTR_MIN_STACK_SIZE
	.align		4
.L_14:
        /*0018*/ 	.byte	0x04, 0x12
        /*001a*/ 	.short	(.L_16 - .L_15)
	.align		4
.L_15:
        /*001c*/ 	.word	index@(_ZN7cutlass13device_kernelINS_4gemm6kernel13GemmUniversalIN4cute5tupleIJiiiiEEENS1_10collective13CollectiveMmaINS1_37MainloopSm90TmaGmmaWarpSpecializedFP8ILi7ENS5_IJNS4_1CILi1EEENSA_ILi4EEESB_EEENS1_35KernelTmaWarpSpecializedCooperativeEEENS5_IJNSA_ILi128EEESG_SG_EEENS_12float_e4m3_tENS5_IJlSB_lEEESI_SJ_NS4_8TiledMMAINS4_8MMA_AtomIJNS4_4SM904GMMA31MMA_64x128x32_F32E4M3E4M3_SS_TNILNSN_7ScaleInE1ELSP_1EEEEEENS4_6LayoutINS5_IJNSA_ILi2EEESB_SB_EEENS5_IJSB_NSA_ILi0EEESV_EEEEENS5_IJNS4_10UnderscoreESY_SY_EEEEENS4_23SM90_TMA_LOAD_MULTICASTENS4_14ComposedLayoutINS4_7SwizzleILi3ELi4ELi3EEENS4_18smem_ptr_flag_bitsILi8EEENSS_INS5_IJNSA_ILi8EEESG_EEENS5_IJSG_SB_EEEEEEEvNS4_8identityENS4_13SM90_TMA_LOADES1B_vS1C_EENS_8epilogue10collective6detail29Sm90TmaWarpSpecializedAdapterINS1G_15DefaultEpilogueISI_SJ_SJ_NS1F_6thread17LinearCombinationISI_Li1EffLNS1K_9ScaleType4KindE0ELNS_15FloatRoundStyleE2ESI_EENS1_15EpilogueDefaultEEEEEvvEEEEvNT_6ParamsE)
        /*0020*/ 	.word	0x00000000
.L_16:


//--------------------- .nv.compat                --------------------------
	.section	.nv.compat,"",@"SHT_CUDA_COMPAT_INFO"
	.align	4
        /*0000*/ 	.byte	0x02, 0x09, 0x01, 0x00, 0x02, 0x02, 0x04, 0x00, 0x02, 0x05, 0x05, 0x00, 0x03, 0x07, 0x01, 0x01
        /*0010*/ 	.byte	0x02, 0x03, 0x01, 0x00, 0x02, 0x06, 0x01, 0x00, 0x04, 0x0b, 0x08, 0x00, 0x00, 0x00, 0x00, 0x00
        /*0020*/ 	.byte	0x00, 0x00, 0x00, 0x00


//--------------------- .nv.info._ZN7cutlass13device_kernelINS_4gemm6kernel13GemmUniversalIN4cute5tupleIJiiiiEEENS1_10collective13CollectiveMmaINS1_37MainloopSm90TmaGmmaWarpSpecializedFP8ILi7ENS5_IJNS4_1CILi1EEENSA_ILi4EEESB_EEENS1_35KernelTmaWarpSpecializedCooperativeEEENS5_IJNSA_ILi128EEESG_SG_EEENS_12float_e4m3_tENS5_IJlSB_lEEESI_SJ_NS4_8TiledMMAINS4_8MMA_AtomIJNS4_4SM904GMMA31MMA_64x128x32_F32E4M3E4M3_SS_TNILNSN_7ScaleInE1ELSP_1EEEEEENS4_6LayoutINS5_IJNSA_ILi2EEESB_SB_EEENS5_IJSB_NSA_ILi0EEESV_EEEEENS5_IJNS4_10UnderscoreESY_SY_EEEEENS4_23SM90_TMA_LOAD_MULTICASTENS4_14ComposedLayoutINS4_7SwizzleILi3ELi4ELi3EEENS4_18smem_ptr_flag_bitsILi8EEENSS_INS5_IJNSA_ILi8EEESG_EEENS5_IJSG_SB_EEEEEEEvNS4_8identityENS4_13SM90_TMA_LOADES1B_vS1C_EENS_8epilogue10collective6detail29Sm90TmaWarpSpecializedAdapterINS1G_15DefaultEpilogueISI_SJ_SJ_NS1F_6thread17LinearCombinationISI_Li1EffLNS1K_9ScaleType4KindE0ELNS_15FloatRoundStyleE2ESI_EENS1_15EpilogueDefaultEEEEEvvEEEEvNT_6ParamsE --------------------------
	.section	.nv.info._ZN7cutlass13device_kernelINS_4gemm6kernel13GemmUniversalIN4cute5tupleIJiiiiEEENS1_10collective13CollectiveMmaINS1_37MainloopSm90TmaGmmaWarpSpecializedFP8ILi7ENS5_IJNS4_1CILi1EEENSA_ILi4EEESB_EEENS1_35KernelTmaWarpSpecializedCooperativeEEENS5_IJNSA_ILi128EEESG_SG_EEENS_12float_e4m3_tENS5_IJlSB_lEEESI_SJ_NS4_8TiledMMAINS4_8MMA_AtomIJNS4_4SM904GMMA31MMA_64x128x32_F32E4M3E4M3_SS_TNILNSN_7ScaleInE1ELSP_1EEEEEENS4_6LayoutINS5_IJNSA_ILi2EEESB_SB_EEENS5_IJSB_NSA_ILi0EEESV_EEEEENS5_IJNS4_10UnderscoreESY_SY_EEEEENS4_23SM90_TMA_LOAD_MULTICASTENS4_14ComposedLayoutINS4_7SwizzleILi3ELi4ELi3EEENS4_18smem_ptr_flag_bitsILi8EEENSS_INS5_IJNSA_ILi8EEESG_EEENS5_IJSG_SB_EEEEEEEvNS4_8identityENS4_13SM90_TMA_LOADES1B_vS1C_EENS_8epilogue10collective6detail29Sm90TmaWarpSpecializedAdapterINS1G_15DefaultEpilogueISI_SJ_SJ_NS1F_6thread17LinearCombinationISI_Li1EffLNS1K_9ScaleType4KindE0ELNS_15FloatRoundStyleE2ESI_EENS1_15EpilogueDefaultEEEEEvvEEEEvNT_6ParamsE,"",@"SHT_CUDA_INFO"
	.sectionflags	@""
	.align	4


	//----- nvinfo : EIATTR_CUDA_API_VERSION
	.align		4
        /*0000*/ 	.byte	0x04, 0x37
        /*0002*/ 	.short	(.L_18 - .L_17)
.L_17:
        /*0004*/ 	.word	0x00000082


	//----- nvinfo : EIATTR_KPARAM_INFO
	.align		4
.L_18:
        /*0008*/ 	.byte	0x04, 0x17
        /*000a*/ 	.short	(.L_20 - .L_19)
.L_19:
        /*000c*/ 	.word	0x00000000
        /*0010*/ 	.short	0x0000
        /*0012*/ 	.short	0x0070
        /*0014*/ 	.byte	0x00, 0xf0, 0x01, 0x10


	//----- nvinfo : EIATTR_SPARSE_MMA_MASK
	.align		4
.L_20:
        /*0018*/ 	.byte	0x03, 0x50
        /*001a*/ 	.short	0x0000


	//----- nvinfo : EIATTR_MAXREG_COUNT
	.align		4
        /*001c*/ 	.byte	0x03, 0x1b
        /*001e*/ 	.short	0x00a8


	//----- nvinfo : EIATTR_NUM_BARRIERS
	.align		4
        /*0020*/ 	.byte	0x02, 0x4c
        /*0022*/ 	.byte	0x01
	.zero		1


	//----- nvinfo : EIATTR_MERCURY_ISA_VERSION
	.align		4
        /*0024*/ 	.byte	0x03, 0x5f
        /*0026*/ 	.short	0x0101


	//----- nvinfo : EIATTR_INT_WARP_WIDE_INSTR_OFFSETS
	.align		4
        /*0028*/ 	.byte	0x04, 0x31
        /*002a*/ 	.short	(.L_22 - .L_21)


	//   ....[0]....
.L_21:
        /*002c*/ 	.word	0x000004a0


	//   ....[1]....
        /*0030*/ 	.word	0x000004c0


	//   ....[2]....
        /*0034*/ 	.word	0x00000690


	//----- nvinfo : EIATTR_COOP_GROUP_MASK_REGIDS
	.align		4
.L_22:
        /*0038*/ 	.byte	0x04, 0x29
        /*003a*/ 	.short	(.L_24 - .L_23)


	//   ....[0]....
.L_23:
        /*003c*/ 	.word	0xffffffff


	//   ....[1]....
        /*0040*/ 	.word	0xffffffff


	//   ....[2]....
        /*0044*/ 	.word	0xffffffff


	//   ....[3]....
        /*0048*/ 	.word	0xffffffff


	//   ....[4]....
        /*004c*/ 	.word	0xffffffff


	//   ....[5]....
        /*0050*/ 	.word	0xffffffff


	//----- nvinfo : EIATTR_COOP_GROUP_INSTR_OFFSETS
	.align		4
.L_24:
        /*0054*/ 	.byte	0x04, 0x28
        /*0056*/ 	.short	(.L_26 - .L_25)


	//   ....[0]....
.L_25:
        /*0058*/ 	.word	0x00000060


	//   ....[1]....
        /*005c*/ 	.word	0x00000070


	//   ....[2]....
        /*0060*/ 	.word	0x00000130


	//   ....[3]....
        /*0064*/ 	.word	0x00000320


	//   ....[4]....
        /*0068*/ 	.word	0x000007d0


	//   ....[5]....
        /*006c*/ 	.word	0x00001250


	//----- nvinfo : EIATTR_REG_RECONFIG
	.align		4
.L_26:
        /*0070*/ 	.byte	0x01, 0x54
	.zero		2


	//----- nvinfo : EIATTR_MBARRIER_INSTR_OFFSETS
	.align		4
        /*0074*/ 	.byte	0x04, 0x39
        /*0076*/ 	.short	(.L_28 - .L_27)


	//   ....[0]....
.L_27:
        /*0078*/ 	.word	0x00000230
        /*007c*/ 	.word	0x000000ff
        /*0080*/ 	.word	0x00000000
        /*0084*/ 	.short	0x0100
        /*0086*/ 	.byte	0x08
	.zero		1


	//   ....[1]....
        /*0088*/ 	.word	0x00000240
        /*008c*/ 	.word	0x000000ff
        /*0090*/ 	.word	0x00000038
        /*0094*/ 	.short	0x0100
        /*0096*/ 	.byte	0x08
	.zero		1


	//   ....[2]....
        /*0098*/ 	.word	0x00000250
        /*009c*/ 	.word	0x000000ff
        /*00a0*/ 	.word	0x00000008
        /*00a4*/ 	.short	0x0100
        /*00a6*/ 	.byte	0x08
	.zero		1


	//   ....[3]....
        /*00a8*/ 	.word	0x00000260
        /*00ac*/ 	.word	0x000000ff
        /*00b0*/ 	.word	0x00000040
        /*00b4*/ 	.short	0x0100
        /*00b6*/ 	.byte	0x08
	.zero		1


	//   ....[4]....
        /*00b8*/ 	.word	0x00000270
        /*00bc*/ 	.word	0x000000ff
        /*00c0*/ 	.word	0x00000010
        /*00c4*/ 	.short	0x0100
        /*00c6*/ 	.byte	0x08
	.zero		1


	//   ....[5]....
        /*00c8*/ 	.word	0x00000280
        /*00cc*/ 	.word	0x000000ff
        /*00d0*/ 	.word	0x00000048
        /*00d4*/ 	.short	0x0100
        /*00d6*/ 	.byte	0x08
	.zero		1


	//   ....[6]....
        /*00d8*/ 	.word	0x00000290
        /*00dc*/ 	.word	0x000000ff
        /*00e0*/ 	.word	0x00000018
        /*00e4*/ 	.short	0x0100
        /*00e6*/ 	.byte	0x08
	.zero		1


	//   ....[7]....
        /*00e8*/ 	.word	0x000002a0
        /*00ec*/ 	.word	0x000000ff
        /*00f0*/ 	.word	0x00000050
        /*00f4*/ 	.short	0x0100
        /*00f6*/ 	.byte	0x08
	.zero		1


	//   ....[8]....
        /*00f8*/ 	.word	0x000002b0
        /*00fc*/ 	.word	0x000000ff
        /*0100*/ 	.word	0x00000020
        /*0104*/ 	.short	0x0100
        /*0106*/ 	.byte	0x08
	.zero		1


	//   ....[9]....
        /*0108*/ 	.word	0x000002c0
        /*010c*/ 	.word	0x000000ff
        /*0110*/ 	.word	0x00000058
        /*0114*/ 	.short	0x0100
        /*0116*/ 	.byte	0x08
	.zero		1


	//   ....[10]....
        /*0118*/ 	.word	0x000002d0
        /*011c*/ 	.word	0x000000ff
        /*0120*/ 	.word	0x00000028
        /*0124*/ 	.short	0x0100
        /*0126*/ 	.byte	0x08
	.zero		1


	//   ....[11]....
        /*0128*/ 	.word	0x000002e0
        /*012c*/ 	.word	0x000000ff
        /*0130*/ 	.word	0x00000060
        /*0134*/ 	.short	0x0100
        /*0136*/ 	.byte	0x08
	.zero		1


	//   ....[12]....
        /*0138*/ 	.word	0x000002f0
        /*013c*/ 	.word	0x000000ff
        /*0140*/ 	.word	0x00000030
        /*0144*/ 	.short	0x0100
        /*0146*/ 	.byte	0x08
	.zero		1


	//   ....[13]....
        /*0148*/ 	.word	0x00000300
        /*014c*/ 	.word	0x000000ff
        /*0150*/ 	.word	0x00000068
        /*0154*/ 	.short	0x0100
        /*0156*/ 	.byte	0x08
	.zero		1


	//   ....[14]....
        /*0158*/ 	.word	0x00000730
        /*015c*/ 	.word	0x000000ff
        /*0160*/ 	.word	0x00000080
        /*0164*/ 	.short	0x0100
        /*0166*/ 	.byte	0x06
	.zero		1


	//   ....[15]....
        /*0168*/ 	.word	0x00000780
        /*016c*/ 	.word	0x000000ff
        /*0170*/ 	.word	0x00000088
        /*0174*/ 	.short	0x0100
        /*0176*/ 	.byte	0x06
	.zero		1


	//   ....[16]....
        /*0178*/ 	.word	0x00001770
        /*017c*/ 	.word	0x000000ff
        /*0180*/ 	.word	0x00000000
        /*0184*/ 	.short	0x010a
        /*0186*/ 	.byte	0x06
	.zero		1


	//   ....[17]....
        /*0188*/ 	.word	0x000017b0
        /*018c*/ 	.word	0x000000ff
        /*0190*/ 	.word	0x00000000
        /*0194*/ 	.short	0x010a
        /*0196*/ 	.byte	0x06
	.zero		1


	//   ....[18]....
        /*0198*/ 	.word	0x00002190
        /*019c*/ 	.word	0x000000ff
        /*01a0*/ 	.word	0x00000000
        /*01a4*/ 	.short	0x010a
        /*01a6*/ 	.byte	0x0c
	.zero		1


	//   ....[19]....
        /*01a8*/ 	.word	0x000021d0
        /*01ac*/ 	.word	0x000000ff
        /*01b0*/ 	.word	0x00000000
        /*01b4*/ 	.short	0x010a
        /*01b6*/ 	.byte	0x0c
	.zero		1


	//   ....[20]....
        /*01b8*/ 	.word	0x000028c0
        /*01bc*/ 	.word	0x0000008e
        /*01c0*/ 	.word	0x00000000
        /*01c4*/ 	.short	0x0101
        /*01c6*/ 	.byte	0x3f
	.zero		1


	//   ....[21]....
        /*01c8*/ 	.word	0x00002f60
        /*01cc*/ 	.word	0x0000000b
        /*01d0*/ 	.word	0x00000000
        /*01d4*/ 	.short	0x0101
        /*01d6*/ 	.byte	0x3f
	.zero		1


	//   ....[22]....
        /*01d8*/ 	.word	0x00008870
        /*01dc*/ 	.word	0x00000016
        /*01e0*/ 	.word	0x00000038
        /*01e4*/ 	.short	0x010a
        /*01e6*/ 	.byte	0x3f
	.zero		1


	//   ....[23]....
        /*01e8*/ 	.word	0x00008ca0
        /*01ec*/ 	.word	0x00000008
        /*01f0*/ 	.word	0x00000088
        /*01f4*/ 	.short	0x0101
        /*01f6*/ 	.byte	0x3f
	.zero		1


	//   ....[24]....
        /*01f8*/ 	.word	0x00009320
        /*01fc*/ 	.word	0x00000006
        /*0200*/ 	.word	0x00000000
        /*0204*/ 	.short	0x010a
        /*0206*/ 	.byte	0x3f
	.zero		1


	//   ....[25]....
        /*0208*/ 	.word	0x000093a0
        /*020c*/ 	.word	0x00000007
        /*0210*/ 	.word	0x00000000
        /*0214*/ 	.short	0x010a
        /*0216*/ 	.byte	0x3f
	.zero		1


	//   ....[26]....
        /*0218*/ 	.word	0x00009430
        /*021c*/ 	.word	0x00000006
        /*0220*/ 	.word	0x00000000
        /*0224*/ 	.short	0x010a
        /*0226*/ 	.byte	0x3f
	.zero		1


	//   ....[27]....
        /*0228*/ 	.word	0x000094c0
        /*022c*/ 	.word	0x00000009
        /*0230*/ 	.word	0x00000000
        /*0234*/ 	.short	0x010a
        /*0236*/ 	.byte	0x3f
	.zero		1


	//   ....[28]....
        /*0238*/ 	.word	0x00009550
        /*023c*/ 	.word	0x0000000a
        /*0240*/ 	.word	0x00000000
        /*0244*/ 	.short	0x010a
        /*0246*/ 	.byte	0x3f
	.zero		1


	//   ....[29]....
        /*0248*/ 	.word	0x000095e0
        /*024c*/ 	.word	0x0000000b
        /*0250*/ 	.word	0x00000000
        /*0254*/ 	.short	0x010a
        /*0256*/ 	.byte	0x3f
	.zero		1


	//   ....[30]....
        /*0258*/ 	.word	0x00009670
        /*025c*/ 	.word	0x00000003
        /*0260*/ 	.word	0x00000000
        /*0264*/ 	.short	0x010a
        /*0266*/ 	.byte	0x3f
	.zero		1


	//   ....[31]....
        /*0268*/ 	.word	0x000096e0
        /*026c*/ 	.word	0x0000000c
        /*0270*/ 	.word	0x00000000
        /*0274*/ 	.short	0x010a
        /*0276*/ 	.byte	0x3f
	.zero		1


	//   ....[32]....
        /*0278*/ 	.word	0x00009740
        /*027c*/ 	.word	0x0000008e
        /*0280*/ 	.word	0x00000000
        /*0284*/ 	.short	0x010a
        /*0286*/ 	.byte	0x3f
	.zero		1


	//   ....[33]....
        /*0288*/ 	.word	0x00009810
        /*028c*/ 	.word	0x00000016
        /*0290*/ 	.word	0x00000038
        /*0294*/ 	.short	0x010a
        /*0296*/ 	.byte	0x3f
	.zero		1


	//   ....[34]....
        /*0298*/ 	.word	0x000098e0
        /*029c*/ 	.word	0x00000006
        /*02a0*/ 	.word	0x00000000
        /*02a4*/ 	.short	0x010a
        /*02a6*/ 	.byte	0x3f
	.zero		1


	//   ....[35]....
        /*02a8*/ 	.word	0x00009930
        /*02ac*/ 	.word	0x00000007
        /*02b0*/ 	.word	0x00000000
        /*02b4*/ 	.short	0x010a
        /*02b6*/ 	.byte	0x3f
	.zero		1


	//   ....[36]....
        /*02b8*/ 	.word	0x00009980
        /*02bc*/ 	.word	0x00000006
        /*02c0*/ 	.word	0x00000000
        /*02c4*/ 	.short	0x010a
        /*02c6*/ 	.byte	0x3f
	.zero		1


	//   ....[37]....
        /*02c8*/ 	.word	0x000099d0
        /*02cc*/ 	.word	0x00000009
        /*02d0*/ 	.word	0x00000000
        /*02d4*/ 	.short	0x010a
        /*02d6*/ 	.byte	0x3f
	.zero		1


	//   ....[38]....
        /*02d8*/ 	.word	0x00009a20
        /*02dc*/ 	.word	0x0000000a
        /*02e0*/ 	.word	0x00000000
        /*02e4*/ 	.short	0x010a
        /*02e6*/ 	.byte	0x3f
	.zero		1


	//   ....[39]....
        /*02e8*/ 	.word	0x00009a70
        /*02ec*/ 	.word	0x0000000b
        /*02f0*/ 	.word	0x00000000
        /*02f4*/ 	.short	0x010a
        /*02f6*/ 	.byte	0x3f
	.zero		1


	//----- nvinfo : EIATTR_NUM_MBARRIERS
	.align		4
.L_28:
        /*02f8*/ 	.byte	0x03, 0x38
        /*02fa*/ 	.short	0x0010


	//----- nvinfo : EIATTR_EXIT_INSTR_OFFSETS
	.align		4
        /*02fc*/ 	.byte	0x04, 0x1c
        /*02fe*/ 	.short	(.L_30 - .L_29)


	//   ....[0]....
.L_29:
        /*0300*/ 	.word	0x00000930


	//   ....[1]....
        /*0304*/ 	.word	0x00001120


	//   ....[2]....
        /*0308*/ 	.word	0x00007f90


	//   ....[3]....
        /*030c*/ 	.word	0x000084f0


	//   ....[4]....
        /*0310*/ 	.word	0x000096c0


	//----- nvinfo : EIATTR_MAX_THREADS
	.align		4
.L_30:
        /*0314*/ 	.byte	0x04, 0x05
        /*0316*/ 	.short	(.L_32 - .L_31)
.L_31:
        /*0318*/ 	.word	0x00000180
        /*031c*/ 	.word	0x00000001
        /*0320*/ 	.word	0x00000001


	//----- nvinfo : EIATTR_CRS_STACK_SIZE
	.align		4
.L_32:
        /*0324*/ 	.byte	0x04, 0x1e
        /*0326*/ 	.short	(.L_34 - .L_33)
.L_33:
        /*0328*/ 	.word	0x00000000


	//----- nvinfo : EIATTR_CBANK_PARAM_SIZE
	.align		4
.L_34:
        /*032c*/ 	.byte	0x03, 0x19
        /*032e*/ 	.short	0x0470


	//----- nvinfo : EIATTR_PARAM_CBANK
	.align		4
        /*0330*/ 	.byte	0x04, 0x0a
        /*0332*/ 	.short	(.L_36 - .L_35)
	.align		4
.L_35:
        /*0334*/ 	.word	index@(.nv.constant0._ZN7cutlass13device_kernelINS_4gemm6kernel13GemmUniversalIN4cute5tupleIJiiiiEEENS1_10collective13CollectiveMmaINS1_37MainloopSm90TmaGmmaWarpSpecializedFP8ILi7ENS5_IJNS4_1CILi1EEENSA_ILi4EEESB_EEENS1_35KernelTmaWarpSpecializedCooperativeEEENS5_IJNSA_ILi128EEESG_SG_EEENS_12float_e4m3_tENS5_IJlSB_lEEESI_SJ_NS4_8TiledMMAINS4_8MMA_AtomIJNS4_4SM904GMMA31MMA_64x128x32_F32E4M3E4M3_SS_TNILNSN_7ScaleInE1ELSP_1EEEEEENS4_6LayoutINS5_IJNSA_ILi2EEESB_SB_EEENS5_IJSB_NSA_ILi0EEESV_EEEEENS5_IJNS4_10UnderscoreESY_SY_EEEEENS4_23SM90_TMA_LOAD_MULTICASTENS4_14ComposedLayoutINS4_7SwizzleILi3ELi4ELi3EEENS4_18smem_ptr_flag_bitsILi8EEENSS_INS5_IJNSA_ILi8EEESG_EEENS5_IJSG_SB_EEEEEEEvNS4_8identityENS4_13SM90_TMA_LOADES1B_vS1C_EENS_8epilogue10collective6detail29Sm90TmaWarpSpecializedAdapterINS1G_15DefaultEpilogueISI_SJ_SJ_NS1F_6thread17LinearCombinationISI_Li1EffLNS1K_9ScaleType4KindE0ELNS_15FloatRoundStyleE2ESI_EENS1_15EpilogueDefaultEEEEEvvEEEEvNT_6ParamsE)
        /*0338*/ 	.short	0x0210
        /*033a*/ 	.short	0x0470


	//----- nvinfo : EIATTR_SW_WAR
	.align		4
.L_36:
        /*033c*/ 	.byte	0x04, 0x36
        /*033e*/ 	.short	(.L_38 - .L_37)
.L_37:
        /*0340*/ 	.word	0x00000008
.L_38:


//--------------------- .nv.callgraph             --------------------------
	.section	.nv.callgraph,"",@"SHT_CUDA_CALLGRAPH"
	.align	4
	.sectionentsize	8
	.align		4
        /*0000*/ 	.word	0x00000000
	.align		4
        /*0004*/ 	.word	0xffffffff
	.align		4
        /*0008*/ 	.word	0x00000000
	.align		4
        /*000c*/ 	.word	0xfffffffe
	.align		4
        /*0010*/ 	.word	0x00000000
	.align		4
        /*0014*/ 	.word	0xfffffffd
	.align		4
        /*0018*/ 	.word	0x00000000
	.align		4
        /*001c*/ 	.word	0xfffffffc


//--------------------- .nv.constant4             --------------------------
	.section	.nv.constant4,"a",@progbits
	.align	8
	.align		8
.nv.constant4:
        /*0000*/ 	.dword	_ZN40_INTERNAL_7f3c5ef4_4_k_cu_ccd5c757_158804cuda3std3__45__cpo5beginE
	.align		8
        /*0008*/ 	.dword	_ZN40_INTERNAL_7f3c5ef4_4_k_cu_ccd5c757_158804cuda3std3__45__cpo3endE
	.align		8
        /*0010*/ 	.dword	_ZN40_INTERNAL_7f3c5ef4_4_k_cu_ccd5c757_158804cuda3std3__45__cpo6cbeginE
	.align		8
        /*0018*/ 	.dword	_ZN40_INTERNAL_7f3c5ef4_4_k_cu_ccd5c757_158804cuda3std3__45__cpo4cendE
	.align		8
        /*0020*/ 	.dword	_ZN40_INTERNAL_7f3c5ef4_4_k_cu_ccd5c757_158804cuda3std3__442_GLOBAL__N__7f3c5ef4_4_k_cu_ccd5c757_158806ignoreE
	.align		8
        /*0028*/ 	.dword	_ZN40_INTERNAL_7f3c5ef4_4_k_cu_ccd5c757_158804cuda3std3__419piecewise_constructE
	.align		8
        /*0030*/ 	.dword	_ZN40_INTERNAL_7f3c5ef4_4_k_cu_ccd5c757_158804cuda3std3__48in_placeE
	.align		8
        /*0038*/ 	.dword	_ZN40_INTERNAL_7f3c5ef4_4_k_cu_ccd5c757_158804cuda3std6ranges3__45__cpo4swapE
	.align		8
        /*0040*/ 	.dword	_ZN40_INTERNAL_7f3c5ef4_4_k_cu_ccd5c757_158804cuda3std6ranges3__45__cpo9iter_moveE
	.align		8
        /*0048*/ 	.dword	_ZN40_INTERNAL_7f3c5ef4_4_k_cu_ccd5c757_158804cute7productE
	.align		8
        /*0050*/ 	.dword	_ZN40_INTERNAL_7f3c5ef4_4_k_cu_ccd5c757_158804cute1_E


//--------------------- .text._ZN7cutlass13device_kernelINS_4gemm6kernel13GemmUniversalIN4cute5tupleIJiiiiEEENS1_10collective13CollectiveMmaINS1_37MainloopSm90TmaGmmaWarpSpecializedFP8ILi7ENS5_IJNS4_1CILi1EEENSA_ILi4EEESB_EEENS1_35KernelTmaWarpSpecializedCooperativeEEENS5_IJNSA_ILi128EEESG_SG_EEENS_12float_e4m3_tENS5_IJlSB_lEEESI_SJ_NS4_8TiledMMAINS4_8MMA_AtomIJNS4_4SM904GMMA31MMA_64x128x32_F32E4M3E4M3_SS_TNILNSN_7ScaleInE1ELSP_1EEEEEENS4_6LayoutINS5_IJNSA_ILi2EEESB_SB_EEENS5_IJSB_NSA_ILi0EEESV_EEEEENS5_IJNS4_10UnderscoreESY_SY_EEEEENS4_23SM90_TMA_LOAD_MULTICASTENS4_14ComposedLayoutINS4_7SwizzleILi3ELi4ELi3EEENS4_18smem_ptr_flag_bitsILi8EEENSS_INS5_IJNSA_ILi8EEESG_EEENS5_IJSG_SB_EEEEEEEvNS4_8identityENS4_13SM90_TMA_LOADES1B_vS1C_EENS_8epilogue10collective6detail29Sm90TmaWarpSpecializedAdapterINS1G_15DefaultEpilogueISI_SJ_SJ_NS1F_6thread17LinearCombinationISI_Li1EffLNS1K_9ScaleType4KindE0ELNS_15FloatRoundStyleE2ESI_EENS1_15EpilogueDefaultEEEEEvvEEEEvNT_6ParamsE --------------------------
	.section	.text._ZN7cutlass13device_kernelINS_4gemm6kernel13GemmUniversalIN4cute5tupleIJiiiiEEENS1_10collective13CollectiveMmaINS1_37MainloopSm90TmaGmmaWarpSpecializedFP8ILi7ENS5_IJNS4_1CILi1EEENSA_ILi4EEESB_EEENS1_35KernelTmaWarpSpecializedCooperativeEEENS5_IJNSA_ILi128EEESG_SG_EEENS_12float_e4m3_tENS5_IJlSB_lEEESI_SJ_NS4_8TiledMMAINS4_8MMA_AtomIJNS4_4SM904GMMA31MMA_64x128x32_F32E4M3E4M3_SS_TNILNSN_7ScaleInE1ELSP_1EEEEEENS4_6LayoutINS5_IJNSA_ILi2EEESB_SB_EEENS5_IJSB_NSA_ILi0EEESV_EEEEENS5_IJNS4_10UnderscoreESY_SY_EEEEENS4_23SM90_TMA_LOAD_MULTICASTENS4_14ComposedLayoutINS4_7SwizzleILi3ELi4ELi3EEENS4_18smem_ptr_flag_bitsILi8EEENSS_INS5_IJNSA_ILi8EEESG_EEENS5_IJSG_SB_EEEEEEEvNS4_8identityENS4_13SM90_TMA_LOADES1B_vS1C_EENS_8epilogue10collective6detail29Sm90TmaWarpSpecializedAdapterINS1G_15DefaultEpilogueISI_SJ_SJ_NS1F_6thread17LinearCombinationISI_Li1EffLNS1K_9ScaleType4KindE0ELNS_15FloatRoundStyleE2ESI_EENS1_15EpilogueDefaultEEEEEvvEEEEvNT_6ParamsE,"ax",@progbits
	.align	128
.text._ZN7cutlass13device_kernelINS_4gemm6kernel13GemmUniversalIN4cute5tupleIJiiiiEEENS1_10collective13CollectiveMmaINS1_37MainloopSm90TmaGmmaWarpSpecializedFP8ILi7ENS5_IJNS4_1CILi1EEENSA_ILi4EEESB_EEENS1_35KernelTmaWarpSpecializedCooperativeEEENS5_IJNSA_ILi128EEESG_SG_EEENS_12float_e4m3_tENS5_IJlSB_lEEESI_SJ_NS4_8TiledMMAINS4_8MMA_AtomIJNS4_4SM904GMMA31MMA_64x128x32_F32E4M3E4M3_SS_TNILNSN_7ScaleInE1ELSP_1EEEEEENS4_6LayoutINS5_IJNSA_ILi2EEESB_SB_EEENS5_IJSB_NSA_ILi0EEESV_EEEEENS5_IJNS4_10UnderscoreESY_SY_EEEEENS4_23SM90_TMA_LOAD_MULTICASTENS4_14ComposedLayoutINS4_7SwizzleILi3ELi4ELi3EEENS4_18smem_ptr_flag_bitsILi8EEENSS_INS5_IJNSA_ILi8EEESG_EEENS5_IJSG_SB_EEEEEEEvNS4_8identityENS4_13SM90_TMA_LOADES1B_vS1C_EENS_8epilogue10collective6detail29Sm90TmaWarpSpecializedAdapterINS1G_15DefaultEpilogueISI_SJ_SJ_NS1F_6thread17LinearCombinationISI_Li1EffLNS1K_9ScaleType4KindE0ELNS_15FloatRoundStyleE2ESI_EENS1_15EpilogueDefaultEEEEEvvEEEEvNT_6ParamsE:
        .type           _ZN7cutlass13device_kernelINS_4gemm6kernel13GemmUniversalIN4cute5tupleIJiiiiEEENS1_10collective13CollectiveMmaINS1_37MainloopSm90TmaGmmaWarpSpecializedFP8ILi7ENS5_IJNS4_1CILi1EEENSA_ILi4EEESB_EEENS1_35KernelTmaWarpSpecializedCooperativeEEENS5_IJNSA_ILi128EEESG_SG_EEENS_12float_e4m3_tENS5_IJlSB_lEEESI_SJ_NS4_8TiledMMAINS4_8MMA_AtomIJNS4_4SM904GMMA31MMA_64x128x32_F32E4M3E4M3_SS_TNILNSN_7ScaleInE1ELSP_1EEEEEENS4_6LayoutINS5_IJNSA_ILi2EEESB_SB_EEENS5_IJSB_NSA_ILi0EEESV_EEEEENS5_IJNS4_10UnderscoreESY_SY_EEEEENS4_23SM90_TMA_LOAD_MULTICASTENS4_14ComposedLayoutINS4_7SwizzleILi3ELi4ELi3EEENS4_18smem_ptr_flag_bitsILi8EEENSS_INS5_IJNSA_ILi8EEESG_EEENS5_IJSG_SB_EEEEEEEvNS4_8identityENS4_13SM90_TMA_LOADES1B_vS1C_EENS_8epilogue10collective6detail29Sm90TmaWarpSpecializedAdapterINS1G_15DefaultEpilogueISI_SJ_SJ_NS1F_6thread17LinearCombinationISI_Li1EffLNS1K_9ScaleType4KindE0ELNS_15FloatRoundStyleE2ESI_EENS1_15EpilogueDefaultEEEEEvvEEEEvNT_6ParamsE,@function
        .size           _ZN7cutlass13device_kernelINS_4gemm6kernel13GemmUniversalIN4cute5tupleIJiiiiEEENS1_10collective13CollectiveMmaINS1_37MainloopSm90TmaGmmaWarpSpecializedFP8ILi7ENS5_IJNS4_1CILi1EEENSA_ILi4EEESB_EEENS1_35KernelTmaWarpSpecializedCooperativeEEENS5_IJNSA_ILi128EEESG_SG_EEENS_12float_e4m3_tENS5_IJlSB_lEEESI_SJ_NS4_8TiledMMAINS4_8MMA_AtomIJNS4_4SM904GMMA31MMA_64x128x32_F32E4M3E4M3_SS_TNILNSN_7ScaleInE1ELSP_1EEEEEENS4_6LayoutINS5_IJNSA_ILi2EEESB_SB_EEENS5_IJSB_NSA_ILi0EEESV_EEEEENS5_IJNS4_10UnderscoreESY_SY_EEEEENS4_23SM90_TMA_LOAD_MULTICASTENS4_14ComposedLayoutINS4_7SwizzleILi3ELi4ELi3EEENS4_18smem_ptr_flag_bitsILi8EEENSS_INS5_IJNSA_ILi8EEESG_EEENS5_IJSG_SB_EEEEEEEvNS4_8identityENS4_13SM90_TMA_LOADES1B_vS1C_EENS_8epilogue10collective6detail29Sm90TmaWarpSpecializedAdapterINS1G_15DefaultEpilogueISI_SJ_SJ_NS1F_6thread17LinearCombinationISI_Li1EffLNS1K_9ScaleType4KindE0ELNS_15FloatRoundStyleE2ESI_EENS1_15EpilogueDefaultEEEEEvvEEEEvNT_6ParamsE,(.L_x_212 - _ZN7cutlass13device_kernelINS_4gemm6kernel13GemmUniversalIN4cute5tupleIJiiiiEEENS1_10collective13CollectiveMmaINS1_37MainloopSm90TmaGmmaWarpSpecializedFP8ILi7ENS5_IJNS4_1CILi1EEENSA_ILi4EEESB_EEENS1_35KernelTmaWarpSpecializedCooperativeEEENS5_IJNSA_ILi128EEESG_SG_EEENS_12float_e4m3_tENS5_IJlSB_lEEESI_SJ_NS4_8TiledMMAINS4_8MMA_AtomIJNS4_4SM904GMMA31MMA_64x128x32_F32E4M3E4M3_SS_TNILNSN_7ScaleInE1ELSP_1EEEEEENS4_6LayoutINS5_IJNSA_ILi2EEESB_SB_EEENS5_IJSB_NSA_ILi0EEESV_EEEEENS5_IJNS4_10UnderscoreESY_SY_EEEEENS4_23SM90_TMA_LOAD_MULTICASTENS4_14ComposedLayoutINS4_7SwizzleILi3ELi4ELi3EEENS4_18smem_ptr_flag_bitsILi8EEENSS_INS5_IJNSA_ILi8EEESG_EEENS5_IJSG_SB_EEEEEEEvNS4_8identityENS4_13SM90_TMA_LOADES1B_vS1C_EENS_8epilogue10collective6detail29Sm90TmaWarpSpecializedAdapterINS1G_15DefaultEpilogueISI_SJ_SJ_NS1F_6thread17LinearCombinationISI_Li1EffLNS1K_9ScaleType4KindE0ELNS_15FloatRoundStyleE2ESI_EENS1_15EpilogueDefaultEEEEEvvEEEEvNT_6ParamsE)
        .other          _ZN7cutlass13device_kernelINS_4gemm6kernel13GemmUniversalIN4cute5tupleIJiiiiEEENS1_10collective13CollectiveMmaINS1_37MainloopSm90TmaGmmaWarpSpecializedFP8ILi7ENS5_IJNS4_1CILi1EEENSA_ILi4EEESB_EEENS1_35KernelTmaWarpSpecializedCooperativeEEENS5_IJNSA_ILi128EEESG_SG_EEENS_12float_e4m3_tENS5_IJlSB_lEEESI_SJ_NS4_8TiledMMAINS4_8MMA_AtomIJNS4_4SM904GMMA31MMA_64x128x32_F32E4M3E4M3_SS_TNILNSN_7ScaleInE1ELSP_1EEEEEENS4_6LayoutINS5_IJNSA_ILi2EEESB_SB_EEENS5_IJSB_NSA_ILi0EEESV_EEEEENS5_IJNS4_10UnderscoreESY_SY_EEEEENS4_23SM90_TMA_LOAD_MULTICASTENS4_14ComposedLayoutINS4_7SwizzleILi3ELi4ELi3EEENS4_18smem_ptr_flag_bitsILi8EEENSS_INS5_IJNSA_ILi8EEESG_EEENS5_IJSG_SB_EEEEEEEvNS4_8identityENS4_13SM90_TMA_LOADES1B_vS1C_EENS_8epilogue10collective6detail29Sm90TmaWarpSpecializedAdapterINS1G_15DefaultEpilogueISI_SJ_SJ_NS1F_6thread17LinearCombinationISI_Li1EffLNS1K_9ScaleType4KindE0ELNS_15FloatRoundStyleE2ESI_EENS1_15EpilogueDefaultEEEEEvvEEEEvNT_6ParamsE,@"STO_CUDA_ENTRY STV_DEFAULT"
_ZN7cutlass13device_kernelINS_4gemm6kernel13GemmUniversalIN4cute5tupleIJiiiiEEENS1_10collective13CollectiveMmaINS1_37MainloopSm90TmaGmmaWarpSpecializedFP8ILi7ENS5_IJNS4_1CILi1EEENSA_ILi4EEESB_EEENS1_35KernelTmaWarpSpecializedCooperativeEEENS5_IJNSA_ILi128EEESG_SG_EEENS_12float_e4m3_tENS5_IJlSB_lEEESI_SJ_NS4_8TiledMMAINS4_8MMA_AtomIJNS4_4SM904GMMA31MMA_64x128x32_F32E4M3E4M3_SS_TNILNSN_7ScaleInE1ELSP_1EEEEEENS4_6LayoutINS5_IJNSA_ILi2EEESB_SB_EEENS5_IJSB_NSA_ILi0EEESV_EEEEENS5_IJNS4_10UnderscoreESY_SY_EEEEENS4_23SM90_TMA_LOAD_MULTICASTENS4_14ComposedLayoutINS4_7SwizzleILi3ELi4ELi3EEENS4_18smem_ptr_flag_bitsILi8EEENSS_INS5_IJNSA_ILi8EEESG_EEENS5_IJSG_SB_EEEEEEEvNS4_8identityENS4_13SM90_TMA_LOADES1B_vS1C_EENS_8epilogue10collective6detail29Sm90TmaWarpSpecializedAdapterINS1G_15DefaultEpilogueISI_SJ_SJ_NS1F_6thread17LinearCombinationISI_Li1EffLNS1K_9ScaleType4KindE0ELNS_15FloatRoundStyleE2ESI_EENS1_15EpilogueDefaultEEEEEvvEEEEvNT_6ParamsE:
[----:B------:R-:W-:Y:S01]  /*0000*/  LDC R1, c[0x0][0x28] ;  /* 0x00000a00ff017b82 */ /* 0x000fe20000000800 */
[----:B------:R-:W0:Y:S01]  /*0010*/  S2R R0, SR_TID.X ;  /* 0x0000000000007919 */ /* 0x000e220000002100 */
[----:B------:R-:W-:Y:S01]  /*0020*/  ELECT P0, URZ, PT ;  /* 0x00000000003f782f */ /* 0x000fe20003800000 */
[----:B------:R-:W-:Y:S01]  /*0030*/  BSSY B0, `(.L_x_0) ;  /* 0x000000f000007945 */ /* 0x000fe20003800000 */
[--C-:B0-----:R-:W-:Y:S02]  /*0040*/  SHF.R.U32.HI R2, RZ, 0x5, R0.reuse ;  /* 0x00000005ff027819 */ /* 0x101fe40000011600 */
[----:B------:R-:W-:-:S03]  /*0050*/  SHF.R.U32.HI R3, RZ, 0x7, R0 ;  /* 0x00000007ff037819 */ /* 0x000fc60000011600 */
[----:B------:R-:W0:Y:S04]  /*0060*/  SHFL.IDX PT, R6, R2, RZ, 0x1f ;  /* 0x00001fff02067589 */ /* 0x000e2800000e0000 */
[----:B------:R1:W2:Y:S01]  /*0070*/  SHFL.IDX PT, R4, R3, RZ, 0x1f ;  /* 0x00001fff03047589 */ /* 0x0002a200000e0000 */
[----:B0-----:R-:W-:-:S13]  /*0080*/  ISETP.NE.OR P0, PT, R6, RZ, !P0 ;  /* 0x000000ff0600720c */ /* 0x001fda0004705670 */
[----:B-12---:R-:W-:Y:S05]  /*0090*/  @P0 BRA `(.L_x_1) ;  /* 0x0000000000200947 */ /* 0x006fea0003800000 */
[----:B------:R-:W-:Y:S02]  /*00a0*/  ULDC.64 UR4, c[0x0][0x198] ;  /* 0x0000660000047ab9 */ /* 0x000fe40000000a00 */
[----:B------:R-:W-:Y:S02]  /*00b0*/  UIADD3 UR6, UP0, UR4, 0xf0, URZ ;  /* 0x000000f004067890 */ /* 0x000fe4000ff1e03f */
[----:B------:R-:W-:Y:S02]  /*00c0*/  UIADD3 UR4, UP1, UR4, 0x1f0, URZ ;  /* 0x000001f004047890 */ /* 0x000fe4000ff3e03f */
[----:B------:R-:W-:Y:S02]  /*00d0*/  UIADD3.X UR7, URZ, UR5, URZ, UP0, !UPT ;  /* 0x000000053f077290 */ /* 0x000fe400087fe43f */
[----:B------:R-:W-:-:S07]  /*00e0*/  UIADD3.X UR5, URZ, UR5, URZ, UP1, !UPT ;  /* 0x000000053f057290 */ /* 0x000fce0008ffe43f */
[----:B------:R0:W-:Y:S02]  /*00f0*/  UTMACCTL.PF [UR6] ;  /* 0x00000000060079b9 */ /* 0x0001e40008040000 */
[----:B------:R0:W-:Y:S02]  /*0100*/  UTMACCTL.PF [UR4] ;  /* 0x00000000040079b9 */ /* 0x0001e40008040000 */
[----:B0-----:R-:W-:Y:S01]  /*0110*/  NOP ;  /* 0x0000000000007918 */ /* 0x001fe20000000000 */
.L_x_1:
[----:B------:R-:W-:Y:S05]  /*0120*/  BSYNC B0 ;  /* 0x0000000000007941 */ /* 0x000fea0003800000 */
.L_x_0:
[----:B------:R-:W0:Y:S02]  /*0130*/  SHFL.IDX PT, R3, R2, RZ, 0x1f ;  /* 0x00001fff02037589 */ /* 0x000e2400000e0000 */
[----:B0-----:R-:W-:-:S13]  /*0140*/  ISETP.NE.AND P0, PT, R3, RZ, PT ;  /* 0x000000ff0300720c */ /* 0x001fda0003f05270 */
[----:B------:R-:W-:Y:S05]  /*0150*/  @P0 BRA `(.L_x_2) ;  /* 0x0000000000700947 */ /* 0x000fea0003800000 */
[----:B------:R-:W0:Y:S01]  /*0160*/  S2UR UR8, SR_CgaCtaId ;  /* 0x00000000000879c3 */ /* 0x000e220000008800 */
[----:B------:R-:W-:Y:S01]  /*0170*/  UMOV UR4, 0x400 ;  /* 0x0000040000047882 */ /* 0x000fe20000000000 */
[----:B------:R-:W-:Y:S01]  /*0180*/  UMOV UR5, 0x1 ;  /* 0x0000000100057882 */ /* 0x000fe20000000000 */
[----:B------:R-:W-:Y:S01]  /*0190*/  UMOV UR6, 0x8 ;  /* 0x0000000800067882 */ /* 0x000fe20000000000 */
[----:B------:R-:W-:Y:S01]  /*01a0*/  ELECT P0, URZ, PT ;  /* 0x00000000003f782f */ /* 0x000fe20003800000 */
[----:B------:R-:W-:-:S04]  /*01b0*/  UIADD3 UR6, -UR6, 0x100000, URZ ;  /* 0x0010000006067890 */ /* 0x000fc8000fffe13f */
[----:B------:R-:W-:Y:S02]  /*01c0*/  USHF.L.U32 UR7, UR6, 0xb, URZ ;  /* 0x0000000b06077899 */ /* 0x000fe4000800063f */
[----:B------:R-:W-:Y:S02]  /*01d0*/  USHF.L.U32 UR6, UR6, 0x1, URZ ;  /* 0x0000000106067899 */ /* 0x000fe4000800063f */
[----:B0-----:R-:W-:Y:S02]  /*01e0*/  ULEA UR8, UR8, UR4, 0x18 ;  /* 0x0000000408087291 */ /* 0x001fe4000f8ec03f */
[----:B------:R-:W-:-:S04]  /*01f0*/  UIADD3 UR4, -UR5, 0x100000, URZ ;  /* 0x0010000005047890 */ /* 0x000fc8000fffe13f */
[----:B------:R-:W-:Y:S02]  /*0200*/  USHF.L.U32 UR5, UR4, 0xb, URZ ;  /* 0x0000000b04057899 */ /* 0x000fe4000800063f */
[----:B------:R-:W-:Y:S01]  /*0210*/  USHF.L.U32 UR4, UR4, 0x1, URZ ;  /* 0x0000000104047899 */ /* 0x000fe2000800063f */
[----:B------:R-:W0:Y:S11]  /*0220*/  FENCE.VIEW.ASYNC.S ;  /* 0x00000000000073c6 */ /* 0x000e360000000000 */
[----:B0-----:R0:W1:Y:S01]  /*0230*/  SYNCS.EXCH.64 URZ, [UR8], UR4 ;  /* 0x00000004083f75b2 */ /* 0x0010620008000100 */
[----:B------:R0:W2:Y:S01]  /*0240*/  SYNCS.EXCH.64 URZ, [UR8+0x38], UR6 ;  /* 0x00003806083f75b2 */ /* 0x0000a20008000100 */
[----:B------:R0:W3:Y:S01]  /*0250*/  SYNCS.EXCH.64 URZ, [UR8+0x8], UR4 ;  /* 0x00000804083f75b2 */ /* 0x0000e20008000100 */
[----:B------:R0:W4:Y:S01]  /*0260*/  SYNCS.EXCH.64 URZ, [UR8+0x40], UR6 ;  /* 0x00004006083f75b2 */ /* 0x0001220008000100 */
[----:B------:R0:W0:Y:S01]  /*0270*/  SYNCS.EXCH.64 URZ, [UR8+0x10], UR4 ;  /* 0x00001004083f75b2 */ /* 0x0000220008000100 */
        /* <DEDUP_REMOVED lines=9> */
[----:B------:R-:W-:Y:S01]  /*0310*/  NOP ;  /* 0x0000000000007918 */ /* 0x000fe20000000000 */
.L_x_2:
[----:B------:R-:W5:Y:S01]  /*0320*/  SHFL.IDX PT, R2, R2, RZ, 0x1f ;  /* 0x00001fff02027589 */ /* 0x000f6200000e0000 */
[----:B------:R-:W-:Y:S01]  /*0330*/  SHF.R.S32.HI R5, RZ, 0x1f, R0 ;  /* 0x0000001fff057819 */ /* 0x000fe20000011400 */
[----:B0-----:R-:W0:Y:S01]  /*0340*/  S2UR UR8, SR_CTAID.X ;  /* 0x00000000000879c3 */ /* 0x001e220000002500 */
[----:B------:R-:W-:Y:S01]  /*0350*/  ELECT P0, URZ, PT ;  /* 0x00000000003f782f */ /* 0x000fe20003800000 */
[----:B------:R-:W1:Y:S01]  /*0360*/  S2R R8, SR_CTAID.Y ;  /* 0x0000000000087919 */ /* 0x000e620000002600 */
[----:B------:R-:W-:Y:S01]  /*0370*/  LEA.HI R5, R5, R0, RZ, 0x7 ;  /* 0x0000000005057211 */ /* 0x000fe200078f38ff */
[----:B------:R-:W-:Y:S01]  /*0380*/  ULDC UR4, c[0x0][0x154] ;  /* 0x0000550000047ab9 */ /* 0x000fe20000000800 */
[----:B------:R-:W-:Y:S01]  /*0390*/  NOP ;  /* 0x0000000000007918 */ /* 0x000fe20000000000 */
[----:B------:R-:W-:Y:S01]  /*03a0*/  NOP ;  /* 0x0000000000007918 */ /* 0x000fe20000000000 */
[----:B------:R-:W-:Y:S01]  /*03b0*/  LOP3.LUT R5, R5, 0xffffff80, RZ, 0xc0, !PT ;  /* 0xffffff8005057812 */ /* 0x000fe200078ec0ff */
[----:B------:R-:W2:Y:S04]  /*03c0*/  LDC R14, c[0x0][0x140] ;  /* 0x00005000ff0e7b82 */ /* 0x000ea80000000800 */
[----:B------:R-:W-:-:S04]  /*03d0*/  IMAD.IADD R5, R0, 0x1, -R5 ;  /* 0x0000000100057824 */ /* 0x000fc800078e0a05 */
[----:B------:R-:W3:Y:S01]  /*03e0*/  LDC R19, c[0x0][0x148] ;  /* 0x00005200ff137b82 */ /* 0x000ee20000000800 */
[----:B------:R-:W-:Y:S02]  /*03f0*/  SHF.R.S32.HI R10, RZ, 0x1f, R5 ;  /* 0x0000001fff0a7819 */ /* 0x000fe40000011405 */
[----:B------:R-:W-:Y:S02]  /*0400*/  LOP3.LUT P2, RZ, R5, 0x7, RZ, 0xc0, !PT ;  /* 0x0000000705ff7812 */ /* 0x000fe4000784c0ff */
[----:B------:R-:W-:Y:S02]  /*0410*/  LEA.HI R10, R10, R5, RZ, 0x3 ;  /* 0x000000050a0a7211 */ /* 0x000fe400078f18ff */
[----:B-----5:R-:W-:Y:S01]  /*0420*/  ISETP.NE.OR P0, PT, R2, RZ, !P0 ;  /* 0x000000ff0200720c */ /* 0x020fe20004705670 */
[----:B------:R-:W5:Y:S01]  /*0430*/  LDC R12, c[0x0][0x144] ;  /* 0x00005100ff0c7b82 */ /* 0x000f620000000800 */
[--C-:B------:R-:W-:Y:S02]  /*0440*/  SHF.R.S32.HI R2, RZ, 0x3, R10.reuse ;  /* 0x00000003ff027819 */ /* 0x100fe4000001140a */
[----:B------:R-:W-:-:S02]  /*0450*/  SHF.R.S32.HI R7, RZ, 0x1f, R10 ;  /* 0x0000001fff077819 */ /* 0x000fc4000001140a */
[----:B------:R-:W-:Y:S02]  /*0460*/  SHF.R.S32.HI R10, RZ, 0x1f, R3 ;  /* 0x0000001fff0a7819 */ /* 0x000fe40000011403 */
[----:B------:R-:W-:Y:S02]  /*0470*/  LEA.HI R7, R7, R2, RZ, 0x2 ;  /* 0x0000000207077211 */ /* 0x000fe400078f10ff */
[----:B------:R-:W-:Y:S02]  /*0480*/  LEA.HI R10, R10, R3, RZ, 0x2 ;  /* 0x000000030a0a7211 */ /* 0x000fe400078f10ff */
[----:B------:R-:W-:Y:S01]  /*0490*/  LOP3.LUT R7, R7, 0xfffffffc, RZ, 0xc0, !PT ;  /* 0xfffffffc07077812 */ /* 0x000fe200078ec0ff */
[----:B------:R-:W-:Y:S01]  /*04a0*/  VOTEU.ALL UP0, P0 ;  /* 0x00000000003f7886 */ /* 0x000fe20000000000 */
[----:B-1----:R-:W-:Y:S01]  /*04b0*/  I2FP.F32.U32 R11, R8 ;  /* 0x00000008000b7245 */ /* 0x002fe20000201000 */
[----:B------:R-:W-:Y:S01]  /*04c0*/  VOTEU.ALL UP1, P0 ;  /* 0x00000000003f7886 */ /* 0x000fe20000020000 */
[----:B------:R-:W-:Y:S01]  /*04d0*/  LOP3.LUT R10, R10, 0x3ffffffc, RZ, 0xc0, !PT ;  /* 0x3ffffffc0a0a7812 */ /* 0x000fe200078ec0ff */
[----:B------:R-:W-:Y:S01]  /*04e0*/  IMAD.IADD R7, R2, 0x1, -R7 ;  /* 0x0000000102077824 */ /* 0x000fe200078e0a07 */
[----:B------:R-:W1:Y:S01]  /*04f0*/  @!UP0 S2UR UR7, SR_CgaCtaId ;  /* 0x00000000000789c3 */ /* 0x000e620000008800 */
[----:B0-----:R-:W-:Y:S01]  /*0500*/  I2FP.F32.U32 R2, UR8 ;  /* 0x0000000800027c45 */ /* 0x001fe20008201000 */
[----:B------:R-:W-:Y:S01]  /*0510*/  FMUL R13, R11, UR4 ;  /* 0x000000040b0d7c20 */ /* 0x000fe20008400000 */
[----:B------:R-:W-:Y:S01]  /*0520*/  ULDC UR4, c[0x0][0x150] ;  /* 0x0000540000047ab9 */ /* 0x000fe20000000800 */
[----:B------:R-:W-:Y:S01]  /*0530*/  IMAD.IADD R10, R3, 0x1, -R10 ;  /* 0x00000001030a7824 */ /* 0x000fe200078e0a0a */
[----:B------:R-:W-:Y:S01]  /*0540*/  SHF.R.S32.HI R3, RZ, 0x1f, R6 ;  /* 0x0000001fff037819 */ /* 0x000fe20000011406 */
[----:B------:R-:W-:Y:S01]  /*0550*/  FMUL R11, R2, UR4 ;  /* 0x00000004020b7c20 */ /* 0x000fe20008400000 */
[----:B------:R-:W-:Y:S01]  /*0560*/  UMOV UR4, 0x20 ;  /* 0x0000002000047882 */ /* 0x000fe20000000000 */
[----:B------:R-:W0:Y:S01]  /*0570*/  F2I.U32.TRUNC.NTZ R13, R13 ;  /* 0x0000000d000d7305 */ /* 0x000e22000020f000 */
[----:B------:R-:W-:Y:S01]  /*0580*/  LEA.HI R3, R3, R6, RZ, 0x2 ;  /* 0x0000000603037211 */ /* 0x000fe200078f10ff */
[----:B------:R-:W-:Y:S01]  /*0590*/  IMAD R7, R10, 0x4, R7 ;  /* 0x000000040a077824 */ /* 0x000fe200078e0207 */
[----:B------:R-:W-:Y:S01]  /*05a0*/  @!UP0 UMOV UR6, 0x400 ;  /* 0x0000040000068882 */ /* 0x000fe20000000000 */
[----:B------:R-:W-:-:S04]  /*05b0*/  @!UP0 UIADD3 UR4, -UR4, 0x100000, URZ ;  /* 0x0010000004048890 */ /* 0x000fc8000fffe13f */
[----:B------:R-:W-:Y:S02]  /*05c0*/  @!UP0 USHF.L.U32 UR5, UR4, 0xb, URZ ;  /* 0x0000000b04058899 */ /* 0x000fe4000800063f */
[----:B------:R-:W-:Y:S01]  /*05d0*/  @!UP0 USHF.L.U32 UR4, UR4, 0x1, URZ ;  /* 0x0000000104048899 */ /* 0x000fe2000800063f */
[----:B------:R-:W-:Y:S01]  /*05e0*/  LOP3.LUT R3, R3, 0xfffffffc, RZ, 0xc0, !PT ;  /* 0xfffffffc03037812 */ /* 0x000fe200078ec0ff */
[C---:B------:R-:W-:Y:S01]  /*05f0*/  IMAD.SHL.U32 R2, R7.reuse, 0x4, RZ ;  /* 0x0000000407027824 */ /* 0x040fe200078e00ff */
[----:B--2---:R-:W-:Y:S01]  /*0600*/  ISETP.EQ.U32.AND P4, PT, R14, 0x1, PT ;  /* 0x000000010e00780c */ /* 0x004fe20003f82070 */
[----:B------:R-:W2:Y:S01]  /*0610*/  F2I.U32.TRUNC.NTZ R11, R11 ;  /* 0x0000000b000b7305 */ /* 0x000ea2000020f000 */
[----:B------:R-:W-:Y:S02]  /*0620*/  VIADD R10, R4, 0xffffffff ;  /* 0xffffffff040a7836 */ /* 0x000fe40000000000 */
[----:B------:R-:W-:Y:S01]  /*0630*/  IMAD.IADD R6, R6, 0x1, -R3 ;  /* 0x0000000106067824 */ /* 0x000fe200078e0a03 */
[----:B------:R-:W-:-:S02]  /*0640*/  LOP3.LUT R5, R7, 0xc, R2, 0x78, !PT ;  /* 0x0000000c07057812 */ /* 0x000fc400078e7802 */
[----:B------:R-:W-:Y:S01]  /*0650*/  ISETP.GE.U32.AND P5, PT, R10, 0x2, PT ;  /* 0x000000020a00780c */ /* 0x000fe20003fa6070 */
[----:B0-----:R-:W-:Y:S01]  /*0660*/  IMAD.MOV R20, RZ, RZ, -R13 ;  /* 0x000000ffff147224 */ /* 0x001fe200078e0a0d */
[----:B-1----:R-:W-:Y:S01]  /*0670*/  @!UP0 ULEA UR6, UR7, UR6, 0x18 ;  /* 0x0000000607068291 */ /* 0x002fe2000f8ec03f */
[C---:B------:R-:W-:Y:S01]  /*0680*/  ISETP.NE.AND P1, PT, R6.reuse, 0x3, PT ;  /* 0x000000030600780c */ /* 0x040fe20003f25270 */
[----:B------:R-:W-:Y:S01]  /*0690*/  VOTEU.ALL UP0, P0 ;  /* 0x00000000003f7886 */ /* 0x000fe20000000000 */
[----:B---3--:R-:W-:Y:S01]  /*06a0*/  IMAD R2, R19, R20, R8 ;  /* 0x0000001413027224 */ /* 0x008fe200078e0208 */
[----:B------:R-:W-:Y:S02]  /*06b0*/  ISETP.LT.U32.AND P0, PT, R5, 0x4, !P2 ;  /* 0x000000040500780c */ /* 0x000fe40005701070 */
[----:B------:R-:W-:Y:S01]  /*06c0*/  ISETP.EQ.OR P1, PT, R6, RZ, !P1 ;  /* 0x000000ff0600720c */ /* 0x000fe20004f22670 */
[----:B--2---:R-:W-:Y:S01]  /*06d0*/  IMAD.MOV R11, RZ, RZ, -R11 ;  /* 0x000000ffff0b7224 */ /* 0x004fe200078e0a0b */
[----:B------:R-:W-:-:S02]  /*06e0*/  ISETP.NE.AND P3, PT, R2, R5, PT ;  /* 0x000000050200720c */ /* 0x000fc40003f65270 */
[----:B------:R-:W-:Y:S01]  /*06f0*/  ISETP.EQ.AND P1, PT, R4, RZ, P1 ;  /* 0x000000ff0400720c */ /* 0x000fe20000f22270 */
[----:B-----5:R-:W-:Y:S01]  /*0700*/  IMAD R11, R12, R11, UR8 ;  /* 0x000000080c0b7e24 */ /* 0x020fe2000f8e020b */
[----:B------:R-:W-:Y:S01]  /*0710*/  ISETP.NE.AND P2, PT, R4, RZ, PT ;  /* 0x000000ff0400720c */ /* 0x000fe20003f45270 */
[----:B------:R-:W0:Y:S02]  /*0720*/  FENCE.VIEW.ASYNC.S ;  /* 0x00000000000073c6 */ /* 0x000e240000000000 */
[----:B0-----:R0:W1:Y:S01]  /*0730*/  @!UP0 SYNCS.EXCH.64 URZ, [UR6+0x80], UR4 ;  /* 0x00008004063f85b2 */ /* 0x0010620008000100 */
[----:B------:R-:W-:Y:S02]  /*0740*/  SEL R4, RZ, 0x1, !P1 ;  /* 0x00000001ff047807 */ /* 0x000fe40004800000 */
[----:B------:R-:W-:Y:S02]  /*0750*/  ISETP.EQ.OR P3, PT, R11, RZ, !P3 ;  /* 0x000000ff0b00720c */ /* 0x000fe40005f62670 */
[----:B------:R-:W-:-:S02]  /*0760*/  SEL R4, R4, 0x2, P5 ;  /* 0x0000000204047807 */ /* 0x000fc40002800000 */
[----:B------:R-:W-:Y:S01]  /*0770*/  PLOP3.LUT P0, PT, P0, P3, PT, 0x80, 0x0 ;  /* 0x000000000000781c */ /* 0x000fe20000707070 */
[----:B------:R0:W2:Y:S01]  /*0780*/  @!UP1 SYNCS.EXCH.64 URZ, [UR6+0x88], UR4 ;  /* 0x00008804063f95b2 */ /* 0x0000a20008000100 */
[----:B------:R-:W-:Y:S01]  /*0790*/  NOP ;  /* 0x0000000000007918 */ /* 0x000fe20000000000 */
[----:B------:R-:W-:Y:S10]  /*07a0*/  @!P4 BRA `(.L_x_3) ;  /* 0x000000000008c947 */ /* 0x000ff40003800000 */
[----:B-12-4-:R-:W-:Y:S01]  /*07b0*/  UCGABAR_ARV ;  /* 0x00000000000079c7 */ /* 0x016fe20008000000 */
[----:B------:R-:W-:Y:S05]  /*07c0*/  BRA `(.L_x_4) ;  /* 0x0000000000047947 */ /* 0x000fea0003800000 */
.L_x_3:
[----:B-12-4-:R-:W-:Y:S01]  /*07d0*/  NOP ;  /* 0x0000000000007918 */ /* 0x016fe20000000000 */
.L_x_4:
[----:B------:R-:W1:Y:S01]  /*07e0*/  LDC R2, c[0x0][0x65c] ;  /* 0x00019700ff027b82 */ /* 0x000e620000000800 */
[----:B------:R-:W-:Y:S01]  /*07f0*/  IMAD.MOV.U32 R3, RZ, RZ, RZ ;  /* 0x000000ffff037224 */ /* 0x000fe200078e00ff */
[----:B-1----:R-:W-:Y:S01]  /*0800*/  ISETP.NE.AND P3, PT, R2, 0x1, PT ;  /* 0x000000010200780c */ /* 0x002fe20003f65270 */
[----:B------:R-:W-:-:S12]  /*0810*/  IMAD.U32 R2, RZ, RZ, UR8 ;  /* 0x00000008ff027e24 */ /* 0x000fd8000f8e00ff */
[----:B------:R-:W1:Y:S01]  /*0820*/  @P3 LDC R15, c[0x0][0x10] ;  /* 0x00000400ff0f3b82 */ /* 0x000e620000000800 */
[----:B------:R-:W-:Y:S02]  /*0830*/  @P3 IMAD.MOV.U32 R9, RZ, RZ, RZ ;  /* 0x000000ffff093224 */ /* 0x000fe400078e00ff */
[----:B------:R-:W-:-:S05]  /*0840*/  @P3 IMAD.MOV.U32 R7, RZ, RZ, RZ ;  /* 0x000000ffff073224 */ /* 0x000fca00078e00ff */
[----:B------:R-:W2:Y:S01]  /*0850*/  @!P3 LDC R13, c[0x0][0xc] ;  /* 0x00000300ff0dbb82 */ /* 0x000ea20000000800 */
[----:B-1----:R-:W-:-:S04]  /*0860*/  @P3 IMAD.WIDE.U32 R14, R15, UR8, R8 ;  /* 0x000000080f0e3c25 */ /* 0x002fc8000f8e0008 */
[----:B--2---:R-:W-:-:S04]  /*0870*/  @!P3 IMAD.WIDE.U32 R12, R8, R13, R2 ;  /* 0x0000000d080cb225 */ /* 0x004fc800078e0002 */
[----:B------:R-:W-:Y:S02]  /*0880*/  @P3 IMAD.MOV.U32 R2, RZ, RZ, R14 ;  /* 0x000000ffff023224 */ /* 0x000fe400078e000e */
[----:B------:R-:W-:Y:S02]  /*0890*/  @P3 IMAD.IADD R3, R15, 0x1, R7 ;  /* 0x000000010f033824 */ /* 0x000fe400078e0207 */
[----:B------:R-:W-:Y:S02]  /*08a0*/  @!P3 IMAD.MOV.U32 R2, RZ, RZ, R12 ;  /* 0x000000ffff02b224 */ /* 0x000fe400078e000c */
[----:B------:R-:W-:Y:S01]  /*08b0*/  @!P3 IMAD.MOV.U32 R3, RZ, RZ, R13 ;  /* 0x000000ffff03b224 */ /* 0x000fe200078e000d */
[----:B------:R-:W-:Y:S06]  /*08c0*/  @!P4 BRA `(.L_x_5) ;  /* 0x00000000000cc947 */ /* 0x000fec0003800000 */
[----:B------:R-:W-:Y:S01]  /*08d0*/  UCGABAR_WAIT ;  /* 0x0000000000007dc7 */ /* 0x000fe20008000000 */
[----:B------:R-:W-:Y:S01]  /*08e0*/  CCTL.IVALL ;  /* 0x00000000ff00798f */ /* 0x000fe20002000000 */
[----:B------:R-:W-:Y:S05]  /*08f0*/  BRA `(.L_x_6) ;  /* 0x0000000000047947 */ /* 0x000fea0003800000 */
.L_x_5:
[----:B------:R-:W-:Y:S06]  /*0900*/  BAR.SYNC.DEFER_BLOCKING 0x0 ;  /* 0x0000000000007b1d */ /* 0x000fec0000010000 */
.L_x_6:
[----:B------:R-:W-:Y:S05]  /*0910*/  @!P2 BRA `(.L_x_7) ;  /* 0x0000007400a0a947 */ /* 0x000fea0003800000 */
[----:B------:R-:W-:-:S13]  /*0920*/  ISETP.GT.U32.AND P1, PT, R10, 0x1, PT ;  /* 0x000000010a00780c */ /* 0x000fda0003f24070 */
[----:B0-----:R-:W-:Y:S05]  /*0930*/  @P1 EXIT ;  /* 0x000000000000194d */ /* 0x001fea0003800000 */
[----:B------:R-:W-:Y:S01]  /*0940*/  ULDC.64 UR4, c[0x0][0x650] ;  /* 0x0001940000047ab9 */ /* 0x000fe20000000a00 */
[----:B------:R-:W-:Y:S01]  /*0950*/  PRMT R14, RZ, 0x7610, R14 ;  /* 0x00007610ff0e7816 */ /* 0x000fe2000000000e */
[----:B------:R-:W-:Y:S01]  /*0960*/  IMAD.MOV.U32 R7, RZ, RZ, -0x1 ;  /* 0xffffffffff077424 */ /* 0x000fe200078e00ff */
[----:B------:R-:W-:Y:S01]  /*0970*/  ISETP.GE.U32.AND P1, PT, R2, UR4, PT ;  /* 0x0000000402007c0c */ /* 0x000fe2000bf26070 */
[----:B------:R-:W-:Y:S02]  /*0980*/  IMAD.MOV.U32 R10, RZ, RZ, -0x1 ;  /* 0xffffffffff0a7424 */ /* 0x000fe400078e00ff */
[----:B------:R-:W-:Y:S01]  /*0990*/  IMAD.MOV.U32 R6, RZ, RZ, -0x1 ;  /* 0xffffffffff067424 */ /* 0x000fe200078e00ff */
[----:B------:R-:W-:-:S13]  /*09a0*/  ISETP.GE.U32.AND.EX P1, PT, R3, UR5, PT, P1 ;  /* 0x0000000503007c0c */ /* 0x000fda000bf26110 */
[----:B------:R-:W-:Y:S05]  /*09b0*/  @P1 BRA `(.L_x_8) ;  /* 0x0000000400281947 */ /* 0x000fea0003800000 */
[----:B------:R-:W0:Y:S01]  /*09c0*/  LDC.64 R22, c[0x0][0x628] ;  /* 0x00018a00ff167b82 */ /* 0x000e220000000a00 */
[----:B------:R-:W-:Y:S02]  /*09d0*/  IMAD.MOV.U32 R6, RZ, RZ, R2 ;  /* 0x000000ffff067224 */ /* 0x000fe400078e0002 */
[----:B------:R-:W-:-:S05]  /*09e0*/  IMAD.MOV.U32 R7, RZ, RZ, R3 ;  /* 0x000000ffff077224 */ /* 0x000fca00078e0003 */
[----:B------:R-:W1:Y:S08]  /*09f0*/  LDC R10, c[0x0][0x630] ;  /* 0x00018c00ff0a7b82 */ /* 0x000e700000000800 */
[----:B------:R-:W2:Y:S01]  /*0a00*/  LDC.64 R24, c[0x0][0x620] ;  /* 0x00018800ff187b82 */ /* 0x000ea20000000a00 */
[----:B0-----:R-:W-:-:S04]  /*0a10*/  ISETP.NE.U32.AND P1, PT, R22, RZ, PT ;  /* 0x000000ff1600720c */ /* 0x001fc80003f25070 */
[----:B------:R-:W-:-:S13]  /*0a20*/  ISETP.NE.AND.EX P1, PT, R23, RZ, PT, P1 ;  /* 0x000000ff1700720c */ /* 0x000fda0003f25310 */
[----:B-12---:R-:W-:Y:S05]  /*0a30*/  @!P1 BRA `(.L_x_9) ;  /* 0x0000000000289947 */ /* 0x006fea0003800000 */
[----:B------:R-:W0:Y:S02]  /*0a40*/  LDC R15, c[0x0][0x634] ;  /* 0x00018d00ff0f7b82 */ /* 0x000e240000000800 */
[----:B0-----:R-:W-:-:S05]  /*0a50*/  IADD3 R15, P1, R2, R15, RZ ;  /* 0x0000000f020f7210 */ /* 0x001fca0007f3e0ff */
[----:B------:R-:W-:-:S04]  /*0a60*/  IMAD.X R17, RZ, RZ, R3, P1 ;  /* 0x000000ffff117224 */ /* 0x000fc800008e0603 */
[----:B------:R-:W-:-:S04]  /*0a70*/  IMAD.WIDE.U32 R6, R17, R22, RZ ;  /* 0x0000001611067225 */ /* 0x000fc800078e00ff */
[----:B------:R-:W-:-:S04]  /*0a80*/  IMAD.WIDE.U32 R12, P1, R15, R23, R6 ;  /* 0x000000170f0c7225 */ /* 0x000fc80007820006 */
[----:B------:R-:W-:-:S04]  /*0a90*/  IMAD.WIDE.U32 R6, R15, R22, RZ ;  /* 0x000000160f067225 */ /* 0x000fc800078e00ff */
[----:B------:R-:W-:Y:S01]  /*0aa0*/  IMAD.X R15, RZ, RZ, RZ, P1 ;  /* 0x000000ffff0f7224 */ /* 0x000fe200008e06ff */
[----:B------:R-:W-:Y:S01]  /*0ab0*/  IADD3 RZ, P1, R7, R12, RZ ;  /* 0x0000000c07ff7210 */ /* 0x000fe20007f3e0ff */
[----:B------:R-:W-:-:S04]  /*0ac0*/  IMAD.MOV.U32 R14, RZ, RZ, R13 ;  /* 0x000000ffff0e7224 */ /* 0x000fc800078e000d */
[----:B------:R-:W-:-:S08]  /*0ad0*/  IMAD.WIDE.U32.X R6, R17, R23, R14, P1 ;  /* 0x0000001711067225 */ /* 0x000fd000008e040e */
.L_x_9:
[----:B------:R-:W0:Y:S01]  /*0ae0*/  LDC.64 R22, c[0x0][0x640] ;  /* 0x00019000ff167b82 */ /* 0x000e220000000a00 */
[--C-:B------:R-:W-:Y:S01]  /*0af0*/  SHF.R.U64 R26, R6, R10, R7.reuse ;  /* 0x0000000a061a7219 */ /* 0x100fe20000001207 */
[----:B------:R-:W-:Y:S01]  /*0b00*/  IMAD R20, R19, R20, R8 ;  /* 0x0000001413147224 */ /* 0x000fe200078e0208 */
[----:B------:R-:W-:Y:S01]  /*0b10*/  SHF.R.U32.HI R6, RZ, R10, R7 ;  /* 0x0000000aff067219 */ /* 0x000fe20000011607 */
[----:B------:R-:W-:Y:S01]  /*0b20*/  IMAD.MOV.U32 R19, RZ, RZ, 0x1 ;  /* 0x00000001ff137424 */ /* 0x000fe200078e00ff */
[----:B------:R-:W-:-:S03]  /*0b30*/  IADD3 R9, P1, RZ, -R26, RZ ;  /* 0x8000001aff097210 */ /* 0x000fc60007f3e0ff */
[----:B------:R-:W1:Y:S02]  /*0b40*/  LDC R12, c[0x0][0x618] ;  /* 0x00018600ff0c7b82 */ /* 0x000e640000000800 */
[----:B------:R-:W-:-:S04]  /*0b50*/  IMAD.X R7, RZ, RZ, ~R6, P1 ;  /* 0x000000ffff077224 */ /* 0x000fc800008e0e06 */
[-C--:B------:R-:W-:Y:S02]  /*0b60*/  IMAD R10, R7, R24.reuse, RZ ;  /* 0x00000018070a7224 */ /* 0x080fe400078e02ff */
[----:B------:R-:W2:Y:S01]  /*0b70*/  LDC R16, c[0x0][0x608] ;  /* 0x00018200ff107b82 */ /* 0x000ea20000000800 */
[----:B------:R-:W-:-:S04]  /*0b80*/  IMAD.WIDE.U32 R6, R9, R24, R2 ;  /* 0x0000001809067225 */ /* 0x000fc800078e0002 */
[----:B------:R-:W-:-:S03]  /*0b90*/  IMAD R9, R9, R25, R10 ;  /* 0x0000001909097224 */ /* 0x000fc600078e020a */
[----:B------:R-:W3:Y:S01]  /*0ba0*/  LDC R18, c[0x0][0x658] ;  /* 0x00019600ff127b82 */ /* 0x000ee20000000800 */
[----:B------:R-:W-:Y:S01]  /*0bb0*/  IMAD.IADD R7, R7, 0x1, R9 ;  /* 0x0000000107077824 */ /* 0x000fe200078e0209 */
[----:B0-----:R-:W-:Y:S01]  /*0bc0*/  ISETP.NE.U32.AND P1, PT, R22, RZ, PT ;  /* 0x000000ff1600720c */ /* 0x001fe20003f25070 */
[----:B------:R-:W-:-:S03]  /*0bd0*/  IMAD.MOV.U32 R9, RZ, RZ, -0x1 ;  /* 0xffffffffff097424 */ /* 0x000fc600078e00ff */
[----:B------:R-:W-:Y:S02]  /*0be0*/  ISETP.NE.AND.EX P1, PT, R23, RZ, PT, P1 ;  /* 0x000000ff1700720c */ /* 0x000fe40003f25310 */
[----:B------:R-:W0:Y:S01]  /*0bf0*/  LDC R17, c[0x0][0x600] ;  /* 0x00018000ff117b82 */ /* 0x000e220000000800 */
[-CC-:B-1----:R-:W-:Y:S02]  /*0c00*/  SHF.R.U64 R14, R6, R12.reuse, R7.reuse ;  /* 0x0000000c060e7219 */ /* 0x182fe40000001207 */
[----:B------:R-:W-:-:S05]  /*0c10*/  SHF.R.U32.HI R7, RZ, R12, R7 ;  /* 0x0000000cff077219 */ /* 0x000fca0000011607 */
[----:B------:R-:W1:Y:S01]  /*0c20*/  LDC R21, c[0x0][0x648] ;  /* 0x00019200ff157b82 */ /* 0x000e620000000800 */
[-CC-:B--2---:R-:W-:Y:S02]  /*0c30*/  SHF.R.U64 R27, R14, R16.reuse, R7.reuse ;  /* 0x000000100e1b7219 */ /* 0x184fe40000001207 */
[----:B------:R-:W-:-:S05]  /*0c40*/  SHF.R.U32.HI R7, RZ, R16, R7 ;  /* 0x00000010ff077219 */ /* 0x000fca0000011607 */
[----:B------:R-:W2:Y:S01]  /*0c50*/  LDC R25, c[0x0][0x638] ;  /* 0x00018e00ff197b82 */ /* 0x000ea20000000800 */
[-C--:B---3--:R-:W-:Y:S02]  /*0c60*/  SHF.L.U32 R6, R9, R18.reuse, RZ ;  /* 0x0000001209067219 */ /* 0x088fe400000006ff */
[--C-:B------:R-:W-:Y:S02]  /*0c70*/  SHF.R.U64 R16, R27, R18, R7.reuse ;  /* 0x000000121b107219 */ /* 0x100fe40000001207 */
[----:B------:R-:W-:Y:S02]  /*0c80*/  LOP3.LUT R10, RZ, R6, RZ, 0x33, !PT ;  /* 0x00000006ff0a7212 */ /* 0x000fe400078e33ff */
[----:B------:R-:W-:Y:S01]  /*0c90*/  SHF.R.U32.HI R7, RZ, R18, R7 ;  /* 0x00000012ff077219 */ /* 0x000fe20000011607 */
[----:B------:R-:W3:Y:S01]  /*0ca0*/  LDC R24, c[0x0][0x610] ;  /* 0x00018400ff187b82 */ /* 0x000ee20000000800 */
[----:B------:R-:W-:Y:S01]  /*0cb0*/  IMAD.MOV.U32 R6, RZ, RZ, R16 ;  /* 0x000000ffff067224 */ /* 0x000fe200078e0010 */
[----:B------:R-:W-:Y:S06]  /*0cc0*/  @!P1 BRA `(.L_x_10) ;  /* 0x0000000000289947 */ /* 0x000fec0003800000 */
[----:B------:R-:W4:Y:S02]  /*0cd0*/  LDC R13, c[0x0][0x64c] ;  /* 0x00019300ff0d7b82 */ /* 0x000f240000000800 */
[----:B----4-:R-:W-:-:S05]  /*0ce0*/  IADD3 R13, P1, R16, R13, RZ ;  /* 0x0000000d100d7210 */ /* 0x010fca0007f3e0ff */
        /* <DEDUP_REMOVED lines=8> */
.L_x_10:
[----:B-1----:R-:W-:Y:S01]  /*0d70*/  SHF.R.U64 R8, R6, R21, R7 ;  /* 0x0000001506087219 */ /* 0x002fe20000001207 */
[----:B0-----:R-:W-:Y:S01]  /*0d80*/  VIADD R9, R17, 0xffffffff ;  /* 0xffffffff11097836 */ /* 0x001fe20000000000 */
[----:B------:R-:W-:Y:S02]  /*0d90*/  SHF.L.U32 R6, R19, R18, RZ ;  /* 0x0000001213067219 */ /* 0x000fe400000006ff */
[----:B------:R-:W-:Y:S01]  /*0da0*/  LOP3.LUT R7, R27, R10, RZ, 0xc0, !PT ;  /* 0x0000000a1b077212 */ /* 0x000fe200078ec0ff */
[----:B------:R-:W-:Y:S01]  /*0db0*/  IMAD.MOV R10, RZ, RZ, -R8 ;  /* 0x000000ffff0a7224 */ /* 0x000fe200078e0a08 */
[----:B------:R-:W-:Y:S02]  /*0dc0*/  SEL R11, R11, R20, !P3 ;  /* 0x000000140b0b7207 */ /* 0x000fe40005800000 */
[----:B------:R-:W-:Y:S01]  /*0dd0*/  LOP3.LUT R9, R14, R9, RZ, 0xc0, !PT ;  /* 0x000000090e097212 */ /* 0x000fe200078ec0ff */
[----:B------:R-:W-:Y:S02]  /*0de0*/  IMAD R8, R6, R8, R7 ;  /* 0x0000000806087224 */ /* 0x000fe400078e0207 */
[----:B--2---:R-:W-:-:S02]  /*0df0*/  IMAD R6, R10, R25, R16 ;  /* 0x000000190a067224 */ /* 0x004fc400078e0210 */
[----:B---3--:R-:W-:Y:S02]  /*0e00*/  IMAD R11, R8, R24, R11 ;  /* 0x00000018080b7224 */ /* 0x008fe400078e020b */
[----:B------:R-:W-:Y:S02]  /*0e10*/  IMAD R6, R6, R17, R9 ;  /* 0x0000001106067224 */ /* 0x000fe400078e0209 */
[----:B------:R-:W-:-:S03]  /*0e20*/  IMAD.MOV.U32 R14, RZ, RZ, 0x1 ;  /* 0x00000001ff0e7424 */ /* 0x000fc600078e00ff */
[----:B------:R-:W-:Y:S02]  /*0e30*/  SEL R10, R6, R11, !P3 ;  /* 0x0000000b060a7207 */ /* 0x000fe40005800000 */
[----:B------:R-:W-:Y:S01]  /*0e40*/  SEL R7, R11, R6, !P3 ;  /* 0x000000060b077207 */ /* 0x000fe20005800000 */
[----:B------:R-:W-:-:S07]  /*0e50*/  IMAD.MOV.U32 R6, RZ, RZ, R26 ;  /* 0x000000ffff067224 */ /* 0x000fce00078e001a */
.L_x_8:
[----:B------:R-:W-:-:S08]  /*0e60*/  NOP ;  /* 0x0000000000007918 */ /* 0x000fd00000000000 */
[----:B------:R-:W0:Y:S02]  /*0e70*/  USETMAXREG.TRY_ALLOC.CTAPOOL UP0, 0xe8 ;  /* 0x000000e8000079c8 */ /* 0x000e240008000600 */
[----:B0-----:R-:W-:-:S13]  /*0e80*/  PLOP3.LUT P1, PT, PT, PT, UP0, 0x80, 0x0 ;  /* 0x000000000000781c */ /* 0x001fda0003f2f008 */
[----:B------:R-:W-:Y:S05]  /*0e90*/  @!P1 BRA `(.L_x_8) ;  /* 0xfffffffc00f09947 */ /* 0x000fea000383ffff */
[----:B------:R-:W-:Y:S01]  /*0ea0*/  ULDC.64 UR4, c[0x0][0x598] ;  /* 0x0001660000047ab9 */ /* 0x000fe20000000a00 */
[----:B------:R-:W-:Y:S01]  /*0eb0*/  ULDC.64 UR16, c[0x0][0x208] ;  /* 0x0000820000107ab9 */ /* 0x000fe20000000a00 */
[----:B------:R-:W-:-:S04]  /*0ec0*/  ISETP.NE.U32.AND P1, PT, RZ, UR4, PT ;  /* 0x00000004ff007c0c */ /* 0x000fc8000bf25070 */
[----:B------:R-:W-:-:S13]  /*0ed0*/  ISETP.NE.AND.EX P1, PT, RZ, UR5, PT, P1 ;  /* 0x00000005ff007c0c */ /* 0x000fda000bf25310 */
[----:B------:R-:W-:Y:S05]  /*0ee0*/  @!P1 BRA `(.L_x_11) ;  /* 0x00000000001c9947 */ /* 0x000fea0003800000 */
[----:B------:R-:W0:Y:S02]  /*0ef0*/  LDC.64 R8, c[0x0][0x598] ;  /* 0x00016600ff087b82 */ /* 0x000e240000000a00 */
[----:B0-----:R-:W2:Y:S02]  /*0f00*/  LDG.E.64 R8, desc[UR16][R8.64] ;  /* 0x0000001008087981 */ /* 0x001ea4000c1e1b00 */
[----:B--2---:R-:W-:-:S04]  /*0f10*/  ISETP.NE.U32.AND P1, PT, R8, RZ, PT ;  /* 0x000000ff0800720c */ /* 0x004fc80003f25070 */
[----:B------:R-:W-:-:S13]  /*0f20*/  ISETP.NE.AND.EX P1, PT, R9, RZ, PT, P1 ;  /* 0x000000ff0900720c */ /* 0x000fda0003f25310 */
[----:B------:R-:W-:Y:S05]  /*0f30*/  @!P1 BRA `(.L_x_11) ;  /* 0x0000000000089947 */ /* 0x000fea0003800000 */
[----:B------:R0:W5:Y:S01]  /*0f40*/  LD.E R8, desc[UR16][R8.64] ;  /* 0x0000001008087980 */ /* 0x000162000c101900 */
[----:B------:R-:W-:Y:S05]  /*0f50*/  BRA `(.L_x_12) ;  /* 0x0000000000207947 */ /* 0x000fea0003800000 */
.L_x_11:
[----:B------:R-:W-:Y:S02]  /*0f60*/  ULDC.64 UR4, c[0x0][0x588] ;  /* 0x0001620000047ab9 */ /* 0x000fe40000000a00 */
[----:B------:R-:W-:-:S04]  /*0f70*/  ISETP.NE.U32.AND P1, PT, RZ, UR4, PT ;  /* 0x00000004ff007c0c */ /* 0x000fc8000bf25070 */
[----:B------:R-:W-:-:S13]  /*0f80*/  ISETP.NE.AND.EX P1, PT, RZ, UR5, PT, P1 ;  /* 0x00000005ff007c0c */ /* 0x000fda000bf25310 */
[----:B------:R-:W-:Y:S05]  /*0f90*/  @!P1 BRA `(.L_x_13) ;  /* 0x00000000000c9947 */ /* 0x000fea0003800000 */
[----:B------:R-:W0:Y:S02]  /*0fa0*/  LDC.64 R8, c[0x0][0x588] ;  /* 0x00016200ff087b82 */ /* 0x000e240000000a00 */
[----:B0-----:R1:W5:Y:S01]  /*0fb0*/  LDG.E R8, desc[UR16][R8.64] ;  /* 0x0000001008087981 */ /* 0x001362000c1e1900 */
[----:B------:R-:W-:Y:S05]  /*0fc0*/  BRA `(.L_x_12) ;  /* 0x0000000000047947 */ /* 0x000fea0003800000 */
.L_x_13:
[----:B------:R-:W2:Y:S02]  /*0fd0*/  LDC R8, c[0x0][0x580] ;  /* 0x00016000ff087b82 */ /* 0x000ea40000000800 */
.L_x_12:
[----:B------:R-:W-:Y:S02]  /*0fe0*/  ULDC.64 UR4, c[0x0][0x5a0] ;  /* 0x0001680000047ab9 */ /* 0x000fe40000000a00 */
[----:B------:R-:W-:-:S04]  /*0ff0*/  ISETP.NE.U32.AND P1, PT, RZ, UR4, PT ;  /* 0x00000004ff007c0c */ /* 0x000fc8000bf25070 */
[----:B------:R-:W-:-:S13]  /*1000*/  ISETP.NE.AND.EX P1, PT, RZ, UR5, PT, P1 ;  /* 0x00000005ff007c0c */ /* 0x000fda000bf25310 */
[----:B------:R-:W-:Y:S05]  /*1010*/  @!P1 BRA `(.L_x_14) ;  /* 0x00000000001c9947 */ /* 0x000fea0003800000 */
[----:B------:R-:W3:Y:S02]  /*1020*/  LDC.64 R12, c[0x0][0x5a0] ;  /* 0x00016800ff0c7b82 */ /* 0x000ee40000000a00 */
[----:B---3--:R-:W3:Y:S02]  /*1030*/  LDG.E.64 R12, desc[UR16][R12.64] ;  /* 0x000000100c0c7981 */ /* 0x008ee4000c1e1b00 */
[----:B---3--:R-:W-:-:S04]  /*1040*/  ISETP.NE.U32.AND P1, PT, R12, RZ, PT ;  /* 0x000000ff0c00720c */ /* 0x008fc80003f25070 */
[----:B------:R-:W-:-:S13]  /*1050*/  ISETP.NE.AND.EX P1, PT, R13, RZ, PT, P1 ;  /* 0x000000ff0d00720c */ /* 0x000fda0003f25310 */
[----:B------:R-:W-:Y:S05]  /*1060*/  @!P1 BRA `(.L_x_14) ;  /* 0x0000000000089947 */ /* 0x000fea0003800000 */
[----:B01----:R0:W5:Y:S01]  /*1070*/  LD.E R9, desc[UR16][R12.64] ;  /* 0x000000100c097980 */ /* 0x003162000c101900 */
[----:B------:R-:W-:Y:S05]  /*1080*/  BRA `(.L_x_15) ;  /* 0x0000000000207947 */ /* 0x000fea0003800000 */
.L_x_14:
[----:B------:R-:W-:Y:S02]  /*1090*/  ULDC.64 UR4, c[0x0][0x590] ;  /* 0x0001640000047ab9 */ /* 0x000fe40000000a00 */
[----:B------:R-:W-:-:S04]  /*10a0*/  ISETP.NE.U32.AND P1, PT, RZ, UR4, PT ;  /* 0x00000004ff007c0c */ /* 0x000fc8000bf25070 */
[----:B------:R-:W-:-:S13]  /*10b0*/  ISETP.NE.AND.EX P1, PT, RZ, UR5, PT, P1 ;  /* 0x00000005ff007c0c */ /* 0x000fda000bf25310 */
[----:B------:R-:W-:Y:S05]  /*10c0*/  @!P1 BRA `(.L_x_16) ;  /* 0x00000000000c9947 */ /* 0x000fea0003800000 */
[----:B------:R-:W0:Y:S02]  /*10d0*/  LDC.64 R12, c[0x0][0x590] ;  /* 0x00016400ff0c7b82 */ /* 0x000e240000000a00 */
[----:B01----:R1:W5:Y:S01]  /*10e0*/  LDG.E R9, desc[UR16][R12.64] ;  /* 0x000000100c097981 */ /* 0x003362000c1e1900 */
[----:B------:R-:W-:Y:S05]  /*10f0*/  BRA `(.L_x_15) ;  /* 0x0000000000047947 */ /* 0x000fea0003800000 */
.L_x_16:
[----:B01----:R-:W3:Y:S02]  /*1100*/  LDC R9, c[0x0][0x584] ;  /* 0x00016100ff097b82 */ /* 0x003ee40000000800 */
.L_x_15:
[----:B------:R-:W-:-:S13]  /*1110*/  LOP3.LUT P1, RZ, R14, 0xff, RZ, 0xc0, !PT ;  /* 0x000000ff0eff7812 */ /* 0x000fda000782c0ff */
[----:B------:R-:W-:Y:S05]  /*1120*/  @!P1 EXIT ;  /* 0x000000000000994d */ /* 0x000fea0003800000 */
[----:B------:R-:W-:Y:S01]  /*1130*/  ULDC UR4, c[0x0][0x28c] ;  /* 0x0000a30000047ab9 */ /* 0x000fe20000000800 */
[----:B------:R-:W-:Y:S01]  /*1140*/  LOP3.LUT R143, R4, 0x1, RZ, 0xfc, !PT ;  /* 0x00000001048f7812 */ /* 0x000fe200078efcff */
[----:B------:R-:W-:-:S04]  /*1150*/  UIADD3 UR4, UR4, 0x7f, URZ ;  /* 0x0000007f04047890 */ /* 0x000fc8000fffe03f */
[----:B------:R-:W-:-:S04]  /*1160*/  USHF.R.S32.HI UR5, URZ, 0x1f, UR4 ;  /* 0x0000001f3f057899 */ /* 0x000fc80008011404 */
[----:B------:R-:W-:-:S03]  /*1170*/  ULEA.HI UR5, UR5, UR4, URZ, 0x7 ;  /* 0x0000000405057291 */ /* 0x000fc6000f8f383f */
[----:B------:R-:W-:Y:S01]  /*1180*/  UMOV UR4, URZ ;  /* 0x0000003f00047c82 */ /* 0x000fe20008000000 */
[----:B------:R-:W-:-:S03]  /*1190*/  USHF.R.S32.HI UR9, URZ, 0x7, UR5 ;  /* 0x000000073f097899 */ /* 0x000fc60008011405 */
[----:B------:R-:W-:-:S09]  /*11a0*/  UMOV UR5, URZ ;  /* 0x0000003f00057c82 */ /* 0x000fd20008000000 */
.L_x_171:
[----:B------:R-:W-:Y:S01]  /*11b0*/  LOP3.LUT R11, R0, 0x80, RZ, 0xc0, !PT ;  /* 0x00000080000b7812 */ /* 0x000fe200078ec0ff */
[----:B------:R-:W4:Y:S01]  /*11c0*/  S2UR UR13, SR_CgaCtaId ;  /* 0x00000000000d79c3 */ /* 0x000f220000008800 */
[----:B------:R-:W-:Y:S01]  /*11d0*/  UMOV UR12, 0x400 ;  /* 0x00000400000c7882 */ /* 0x000fe20000000000 */
[----:B------:R-:W-:Y:S01]  /*11e0*/  UMOV UR6, URZ ;  /* 0x0000003f00067c82 */ /* 0x000fe20008000000 */
[----:B------:R-:W-:Y:S01]  /*11f0*/  SHF.R.U32.HI R11, RZ, 0x7, R11 ;  /* 0x00000007ff0b7819 */ /* 0x000fe2000001160b */
[----:B------:R-:W-:Y:S01]  /*1200*/  UMOV UR7, URZ ;  /* 0x0000003f00077c82 */ /* 0x000fe20008000000 */
[----:B------:R-:W-:Y:S01]  /*1210*/  UMOV UR18, UR5 ;  /* 0x0000000500127c82 */ /* 0x000fe20008000000 */
[----:B------:R-:W-:Y:S02]  /*1220*/  CS2R R16, SRZ ;  /* 0x0000000000107805 */ /* 0x000fe4000001ff00 */
[----:B------:R-:W-:Y:S01]  /*1230*/  CS2R R14, SRZ ;  /* 0x00000000000e7805 */ /* 0x000fe2000001ff00 */
[----:B01----:R-:W0:Y:S01]  /*1240*/  LDC R12, c[0x0][0x28c] ;  /* 0x0000a300ff0c7b82 */ /* 0x003e220000000800 */
[----:B------:R-:W1:Y:S01]  /*1250*/  SHFL.IDX PT, R11, R11, RZ, 0x1f ;  /* 0x00001fff0b0b7589 */ /* 0x000e6200000e0000 */
[----:B------:R-:W-:-:S02]  /*1260*/  CS2R R18, SRZ ;  /* 0x0000000000127805 */ /* 0x000fc4000001ff00 */
[----:B------:R-:W-:Y:S02]  /*1270*/  CS2R R20, SRZ ;  /* 0x0000000000147805 */ /* 0x000fe4000001ff00 */
[----:B------:R-:W-:Y:S02]  /*1280*/  CS2R R22, SRZ ;  /* 0x0000000000167805 */ /* 0x000fe4000001ff00 */
[----:B------:R-:W-:Y:S02]  /*1290*/  CS2R R88, SRZ ;  /* 0x0000000000587805 */ /* 0x000fe4000001ff00 */
[----:B------:R-:W-:Y:S02]  /*12a0*/  CS2R R90, SRZ ;  /* 0x00000000005a7805 */ /* 0x000fe4000001ff00 */
[----:B------:R-:W-:Y:S02]  /*12b0*/  CS2R R92, SRZ ;  /* 0x00000000005c7805 */ /* 0x000fe4000001ff00 */
        /* <DEDUP_REMOVED lines=16> */
[----:B0-----:R-:W-:Y:S02]  /*13c0*/  ISETP.GE.AND P1, PT, R12, 0x1, PT ;  /* 0x000000010c00780c */ /* 0x001fe40003f26270 */
[----:B------:R-:W-:Y:S02]  /*13d0*/  CS2R R126, SRZ ;  /* 0x00000000007e7805 */ /* 0x000fe4000001ff00 */
[----:B-1----:R-:W-:-:S02]  /*13e0*/  R2UR UR8, R11 ;  /* 0x000000000b0872ca */ /* 0x002fc400000e0000 */
[----:B------:R-:W-:Y:S02]  /*13f0*/  CS2R R128, SRZ ;  /* 0x0000000000807805 */ /* 0x000fe4000001ff00 */
[----:B------:R-:W-:Y:S02]  /*1400*/  CS2R R130, SRZ ;  /* 0x0000000000827805 */ /* 0x000fe4000001ff00 */
[----:B------:R-:W-:Y:S02]  /*1410*/  CS2R R132, SRZ ;  /* 0x0000000000847805 */ /* 0x000fe4000001ff00 */
[----:B------:R-:W-:Y:S02]  /*1420*/  CS2R R134, SRZ ;  /* 0x0000000000867805 */ /* 0x000fe4000001ff00 */
[----:B------:R-:W-:Y:S02]  /*1430*/  CS2R R136, SRZ ;  /* 0x0000000000887805 */ /* 0x000fe4000001ff00 */
[----:B------:R-:W-:-:S02]  /*1440*/  CS2R R138, SRZ ;  /* 0x00000000008a7805 */ /* 0x000fc4000001ff00 */
[----:B------:R-:W-:Y:S01]  /*1450*/  CS2R R140, SRZ ;  /* 0x00000000008c7805 */ /* 0x000fe2000001ff00 */
[----:B------:R-:W-:Y:S01]  /*1460*/  IMAD.U32 R144, RZ, RZ, UR4 ;  /* 0x00000004ff907e24 */ /* 0x000fe2000f8e00ff */
[----:B--23--:R-:W-:Y:S02]  /*1470*/  CS2R R24, SRZ ;  /* 0x0000000000187805 */ /* 0x00cfe4000001ff00 */
[----:B------:R-:W-:Y:S02]  /*1480*/  CS2R R26, SRZ ;  /* 0x00000000001a7805 */ /* 0x000fe4000001ff00 */
[----:B------:R-:W-:Y:S02]  /*1490*/  CS2R R28, SRZ ;  /* 0x00000000001c7805 */ /* 0x000fe4000001ff00 */
[----:B------:R-:W-:Y:S01]  /*14a0*/  CS2R R30, SRZ ;  /* 0x00000000001e7805 */ /* 0x000fe2000001ff00 */
[----:B------:R-:W-:Y:S01]  /*14b0*/  ULEA.HI UR10, UR8, UR8, URZ, 0x1 ;  /* 0x00000008080a7291 */ /* 0x000fe2000f8f083f */
[----:B------:R-:W-:-:S02]  /*14c0*/  CS2R R32, SRZ ;  /* 0x0000000000207805 */ /* 0x000fc4000001ff00 */
[----:B------:R-:W-:Y:S02]  /*14d0*/  CS2R R34, SRZ ;  /* 0x0000000000227805 */ /* 0x000fe4000001ff00 */
[----:B------:R-:W-:Y:S01]  /*14e0*/  CS2R R36, SRZ ;  /* 0x0000000000247805 */ /* 0x000fe2000001ff00 */
[----:B------:R-:W-:Y:S01]  /*14f0*/  ULOP3.LUT UR11, UR10, 0x7fffe, URZ, 0xc0, !UPT ;  /* 0x0007fffe0a0b7892 */ /* 0x000fe2000f8ec03f */
[----:B------:R-:W-:Y:S01]  /*1500*/  CS2R R38, SRZ ;  /* 0x0000000000267805 */ /* 0x000fe2000001ff00 */
[----:B----4-:R-:W-:Y:S01]  /*1510*/  ULEA UR10, UR13, UR12, 0x18 ;  /* 0x0000000c0d0a7291 */ /* 0x010fe2000f8ec03f */
[----:B------:R-:W-:Y:S01]  /*1520*/  CS2R R40, SRZ ;  /* 0x0000000000287805 */ /* 0x000fe2000001ff00 */
[----:B------:R-:W-:Y:S01]  /*1530*/  UIADD3 UR11, UR8, -UR11, URZ ;  /* 0x8000000b080b7290 */ /* 0x000fe2000fffe03f */
[----:B------:R-:W-:Y:S02]  /*1540*/  CS2R R42, SRZ ;  /* 0x00000000002a7805 */ /* 0x000fe4000001ff00 */
[----:B------:R-:W-:Y:S01]  /*1550*/  CS2R R44, SRZ ;  /* 0x00000000002c7805 */ /* 0x000fe2000001ff00 */
[----:B------:R-:W-:Y:S01]  /*1560*/  UMOV UR8, URZ ;  /* 0x0000003f00087c82 */ /* 0x000fe20008000000 */
[----:B------:R-:W-:Y:S01]  /*1570*/  ULEA UR11, UR11, UR10, 0xd ;  /* 0x0000000a0b0b7291 */ /* 0x000fe2000f8e683f */
[----:B------:R-:W-:-:S02]  /*1580*/  CS2R R46, SRZ ;  /* 0x00000000002e7805 */ /* 0x000fc4000001ff00 */
[----:B------:R-:W-:Y:S02]  /*1590*/  CS2R R48, SRZ ;  /* 0x0000000000307805 */ /* 0x000fe4000001ff00 */
[----:B------:R-:W-:Y:S01]  /*15a0*/  CS2R R50, SRZ ;  /* 0x0000000000327805 */ /* 0x000fe2000001ff00 */
[----:B------:R-:W-:Y:S01]  /*15b0*/  UIADD3 UR11, UR11, 0x180, URZ ;  /* 0x000001800b0b7890 */ /* 0x000fe2000fffe03f */
[----:B------:R-:W-:Y:S02]  /*15c0*/  CS2R R52, SRZ ;  /* 0x0000000000347805 */ /* 0x000fe4000001ff00 */
[----:B------:R-:W-:Y:S02]  /*15d0*/  CS2R R54, SRZ ;  /* 0x0000000000367805 */ /* 0x000fe4000001ff00 */
[----:B------:R-:W-:Y:S01]  /*15e0*/  CS2R R56, SRZ ;  /* 0x0000000000387805 */ /* 0x000fe2000001ff00 */
[----:B------:R-:W-:Y:S01]  /*15f0*/  USHF.R.U32.HI UR11, URZ, 0x4, UR11 ;  /* 0x000000043f0b7899 */ /* 0x000fe2000801160b */
[----:B------:R-:W-:-:S02]  /*1600*/  CS2R R58, SRZ ;  /* 0x00000000003a7805 */ /* 0x000fc4000001ff00 */
[----:B------:R-:W-:Y:S02]  /*1610*/  CS2R R60, SRZ ;  /* 0x00000000003c7805 */ /* 0x000fe4000001ff00 */
[----:B------:R-:W-:Y:S01]  /*1620*/  CS2R R62, SRZ ;  /* 0x00000000003e7805 */ /* 0x000fe2000001ff00 */
[----:B------:R-:W-:Y:S01]  /*1630*/  ULOP3.LUT UR11, UR11, 0x3fff, URZ, 0xc0, !UPT ;  /* 0x00003fff0b0b7892 */ /* 0x000fe2000f8ec03f */
        /* <DEDUP_REMOVED lines=11> */
[----:B------:R-:W-:Y:S01]  /*16f0*/  CS2R R86, SRZ ;  /* 0x0000000000567805 */ /* 0x000fe2000001ff00 */
[----:B------:R-:W-:Y:S06]  /*1700*/  @!P1 BRA `(.L_x_17) ;  /* 0x00000008005c9947 */ /* 0x000fec0003800000 */
[----:B------:R-:W-:-:S13]  /*1710*/  ISETP.NE.AND P2, PT, R143, 0x3, PT ;  /* 0x000000038f00780c */ /* 0x000fda0003f45270 */
[----:B------:R-:W-:Y:S05]  /*1720*/  @!P2 BRA `(.L_x_18) ;  /* 0x000000000004a947 */ /* 0x000fea0003800000 */
[----:B------:R-:W-:Y:S01]  /*1730*/  BPT.TRAP 0x1 ;  /* 0x000000040000795c */ /* 0x000fe20000300000 */
.L_x_18:
[----:B------:R-:W-:Y:S01]  /*1740*/  ULEA UR6, UR5, UR10, 0x3 ;  /* 0x0000000a05067291 */ /* 0x000fe2000f8e183f */
[----:B------:R-:W-:-:S05]  /*1750*/  IMAD.U32 R11, RZ, RZ, UR4 ;  /* 0x00000004ff0b7e24 */ /* 0x000fca000f8e00ff */
[----:B------:R-:W-:-:S04]  /*1760*/  SHF.L.U32 R11, R11, 0x1f, RZ ;  /* 0x0000001f0b0b7819 */ /* 0x000fc800000006ff */
[----:B------:R0:W1:Y:S01]  /*1770*/  SYNCS.PHASECHK.TRANS64.TRYWAIT P1, [UR6], R11 ;  /* 0x0000000bff0075a7 */ /* 0x0000620008020146 */
[----:B------:R-:W-:Y:S05]  /*1780*/  @!P2 BRA `(.L_x_19) ;  /* 0x000000000004a947 */ /* 0x000fea0003800000 */
[----:B------:R-:W-:Y:S01]  /*1790*/  BPT.TRAP 0x1 ;  /* 0x000000040000795c */ /* 0x000fe20000300000 */
.L_x_19:
[----:B-1----:R-:W-:Y:S05]  /*17a0*/  @P1 BRA `(.L_x_20) ;  /* 0x0000000000081947 */ /* 0x002fea0003800000 */
[----:B------:R-:W1:Y:S02]  /*17b0*/  SYNCS.PHASECHK.TRANS64.TRYWAIT P1, [UR6], R11 ;  /* 0x0000000bff0075a7 */ /* 0x000e640008020146 */
[----:B-1----:R-:W-:Y:S05]  /*17c0*/  @!P1 BRA `(.L_x_21) ;  /* 0x0000007c00c09947 */ /* 0x002fea0003800000 */
.L_x_20:
[----:B------:R-:W-:Y:S01]  /*17d0*/  UIADD3 UR6, UR10, 0x1c180, URZ ;  /* 0x0001c1800a067890 */ /* 0x000fe2000fffe03f */
[----:B------:R-:W-:Y:S01]  /*17e0*/  WARPGROUP.ARRIVE ;  /* 0x00000000000079c5 */ /* 0x000fe20000000000 */
[----:B------:R-:W-:Y:S01]  /*17f0*/  ULOP3.LUT UR8, UR11, 0x10000, URZ, 0xfc, !UPT ;  /* 0x000100000b087892 */ /* 0x000fe2000f8efc3f */
[----:B------:R-:W-:Y:S01]  /*1800*/  CS2R R16, SRZ ;  /* 0x0000000000107805 */ /* 0x000fe2000001ff00 */
[----:B------:R-:W-:Y:S01]  /*1810*/  USHF.R.U32.HI UR6, URZ, 0x4, UR6 ;  /* 0x000000043f067899 */ /* 0x000fe20008011606 */
[----:B------:R-:W-:Y:S01]  /*1820*/  CS2R R14, SRZ ;  /* 0x00000000000e7805 */ /* 0x000fe2000001ff00 */
[----:B------:R-:W-:Y:S01]  /*1830*/  UMOV UR13, 0x40000040 ;  /* 0x40000040000d7882 */ /* 0x000fe20000000000 */
[----:B------:R-:W-:Y:S01]  /*1840*/  UMOV UR15, 0x40000040 ;  /* 0x40000040000f7882 */ /* 0x000fe20000000000 */
[----:B------:R-:W-:Y:S01]  /*1850*/  ULOP3.LUT UR6, UR6, 0x3fff, URZ, 0xc0, !UPT ;  /* 0x00003fff06067892 */ /* 0x000fe2000f8ec03f */
[----:B------:R-:W-:Y:S02]  /*1860*/  CS2R R18, SRZ ;  /* 0x0000000000127805 */ /* 0x000fe4000001ff00 */
[----:B------:R-:W-:-:S02]  /*1870*/  CS2R R20, SRZ ;  /* 0x0000000000147805 */ /* 0x000fc4000001ff00 */
[----:B------:R-:W-:Y:S01]  /*1880*/  CS2R R22, SRZ ;  /* 0x0000000000167805 */ /* 0x000fe2000001ff00 */
[----:B------:R-:W-:Y:S01]  /*1890*/  ULOP3.LUT UR7, UR6, 0x10000, URZ, 0xfc, !UPT ;  /* 0x0001000006077892 */ /* 0x000fe2000f8efc3f */
[----:B------:R-:W-:Y:S01]  /*18a0*/  CS2R R88, SRZ ;  /* 0x0000000000587805 */ /* 0x000fe2000001ff00 */
[----:B------:R-:W-:Y:S01]  /*18b0*/  ULEA UR6, UR5, UR8, 0xa ;  /* 0x0000000805067291 */ /* 0x000fe2000f8e503f */
[----:B------:R-:W-:Y:S01]  /*18c0*/  CS2R R90, SRZ ;  /* 0x00000000005a7805 */ /* 0x000fe2000001ff00 */
[----:B------:R-:W-:Y:S01]  /*18d0*/  ULEA UR7, UR5, UR7, 0xa ;  /* 0x0000000705077291 */ /* 0x000fe2000f8e503f */
[----:B------:R-:W-:Y:S02]  /*18e0*/  CS2R R92, SRZ ;  /* 0x00000000005c7805 */ /* 0x000fe4000001ff00 */
[----:B------:R-:W-:Y:S02]  /*18f0*/  CS2R R94, SRZ ;  /* 0x00000000005e7805 */ /* 0x000fe4000001ff00 */
[----:B------:R-:W-:-:S02]  /*1900*/  CS2R R96, SRZ ;  /* 0x0000000000607805 */ /* 0x000fc4000001ff00 */
[----:B------:R-:W-:Y:S01]  /*1910*/  CS2R R98, SRZ ;  /* 0x0000000000627805 */ /* 0x000fe2000001ff00 */
[----:B------:R-:W-:Y:S01]  /*1920*/  UMOV UR12, UR6 ;  /* 0x00000006000c7c82 */ /* 0x000fe20008000000 */
[----:B------:R-:W-:Y:S01]  /*1930*/  CS2R R100, SRZ ;  /* 0x0000000000647805 */ /* 0x000fe2000001ff00 */
[----:B------:R-:W-:Y:S01]  /*1940*/  UMOV UR14, UR7 ;  /* 0x00000007000e7c82 */ /* 0x000fe20008000000 */
[----:B------:R-:W-:Y:S01]  /*1950*/  CS2R R102, SRZ ;  /* 0x0000000000667805 */ /* 0x000fe2000001ff00 */
[----:B------:R-:W-:Y:S01]  /*1960*/  QGMMA.64x128x32.F32.E4M3.E4M3 R24, gdesc[UR12], RZ, !UPT ;  /* 0x01e000000c1879f3 */ /* 0x000fe2000c7008ff */
[----:B------:R-:W-:Y:S01]  /*1970*/  UIADD3 UR12, UR6, 0x2, URZ ;  /* 0x00000002060c7890 */ /* 0x000fe2000fffe03f */
[----:B------:R-:W-:Y:S01]  /*1980*/  CS2R R104, SRZ ;  /* 0x0000000000687805 */ /* 0x000fe2000001ff00 */
[----:B------:R-:W-:Y:S01]  /*1990*/  UIADD3 UR14, UR7, 0x2, URZ ;  /* 0x00000002070e7890 */ /* 0x000fe2000fffe03f */
[----:B------:R-:W-:Y:S01]  /*19a0*/  CS2R R106, SRZ ;  /* 0x00000000006a7805 */ /* 0x000fe2000001ff00 */
[----:B------:R-:W-:Y:S01]  /*19b0*/  UMOV UR13, 0x40000040 ;  /* 0x40000040000d7882 */ /* 0x000fe20000000000 */
[----:B------:R-:W-:Y:S01]  /*19c0*/  UMOV UR15, 0x40000040 ;  /* 0x40000040000f7882 */ /* 0x000fe20000000000 */
        /* <DEDUP_REMOVED lines=16> */
[----:B------:R-:W-:Y:S01]  /*1ad0*/  CS2R R140, SRZ ;  /* 0x00000000008c7805 */ /* 0x000fe2000001ff00 */
[----:B------:R-:W-:Y:S01]  /*1ae0*/  QGMMA.64x128x32.F32.E4M3.E4M3 R24, gdesc[UR12], R24 ;  /* 0x01e000000c1879f3 */ /* 0x000fe20008700818 */
[----:B------:R-:W-:Y:S02]  /*1af0*/  UIADD3 UR12, UR6, 0x4, URZ ;  /* 0x00000004060c7890 */ /* 0x000fe4000fffe03f */
[----:B------:R-:W-:Y:S01]  /*1b00*/  UIADD3 UR14, UR7, 0x4, URZ ;  /* 0x00000004070e7890 */ /* 0x000fe2000fffe03f */
[----:B------:R-:W-:Y:S01]  /*1b10*/  UMOV UR13, 0x40000040 ;  /* 0x40000040000d7882 */ /* 0x000fe20000000000 */
[----:B------:R-:W-:-:S07]  /*1b20*/  UMOV UR15, 0x40000040 ;  /* 0x40000040000f7882 */ /* 0x000fce0000000000 */
[----:B------:R-:W-:Y:S01]  /*1b30*/  QGMMA.64x128x32.F32.E4M3.E4M3 R24, gdesc[UR12], R24 ;  /* 0x01e000000c1879f3 */ /* 0x000fe20008700818 */
[----:B------:R-:W-:Y:S02]  /*1b40*/  UIADD3 UR14, UR7, 0x6, URZ ;  /* 0x00000006070e7890 */ /* 0x000fe4000fffe03f */
[----:B------:R-:W-:Y:S01]  /*1b50*/  UIADD3 UR12, UR6, 0x6, URZ ;  /* 0x00000006060c7890 */ /* 0x000fe2000fffe03f */
[----:B------:R-:W-:Y:S01]  /*1b60*/  ULDC UR7, c[0x0][0x50c] ;  /* 0x0001430000077ab9 */ /* 0x000fe20000000800 */
[----:B------:R-:W-:Y:S01]  /*1b70*/  UMOV UR13, 0x40000040 ;  /* 0x40000040000d7882 */ /* 0x000fe20000000000 */
[----:B------:R-:W-:Y:S01]  /*1b80*/  UISETP.NE.AND UP0, UPT, UR7, 0x4, UPT ;  /* 0x000000040700788c */ /* 0x000fe2000bf05270 */
[----:B------:R-:W-:Y:S01]  /*1b90*/  UMOV UR15, 0x40000040 ;  /* 0x40000040000f7882 */ /* 0x000fe20000000000 */
[----:B------:R-:W-:Y:S02]  /*1ba0*/  UMOV UR6, 0x4 ;  /* 0x0000000400067882 */ /* 0x000fe40000000000 */
[----:B------:R-:W-:-:S06]  /*1bb0*/  USEL UR7, URZ, 0x1, UP0 ;  /* 0x000000013f077887 */ /* 0x000fcc0008000000 */
[----:B------:R-:W-:Y:S01]  /*1bc0*/  ISETP.NE.AND P1, PT, RZ, UR7, PT ;  /* 0x00000007ff007c0c */ /* 0x000fe2000bf25270 */
[----:B------:R-:W-:-:S12]  /*1bd0*/  QGMMA.64x128x32.F32.E4M3.E4M3 R24, gdesc[UR12], R24, gsb0 ;  /* 0x01e000000c1879f3 */ /* 0x000fd80008000818 */
[----:B------:R-:W-:Y:S05]  /*1be0*/  @!P1 BRA `(.L_x_22) ;  /* 0x0000000400089947 */ /* 0x000fea0003800000 */
[----:B------:R-:W-:Y:S02]  /*1bf0*/  WARPGROUP.DEPBAR.LE gsb0, 0x0 ;  /* 0x00008000000079c5 */ /* 0x000fe40000010000 */
[----:B------:R-:W-:-:S01]  /*1c00*/  FADD R141, RZ, R24 ;  /* 0x00000018ff8d7221 */ /* 0x000fc20000000000 */
[----:B------:R-:W-:Y:S01]  /*1c10*/  FADD R140, RZ, R25 ;  /* 0x00000019ff8c7221 */ /* 0x000fe20000000000 */
        /* <DEDUP_REMOVED lines=62> */
[----:B------:R-:W-:-:S06]  /*2000*/  UMOV UR6, URZ ;  /* 0x0000003f00067c82 */ /* 0x000fcc0008000000 */
.L_x_22:
[----:B------:R-:W-:-:S04]  /*2010*/  UIADD3 UR18, UR5, 0x1, URZ ;  /* 0x0000000105127890 */ /* 0x000fc8000fffe03f */
[----:B------:R-:W-:-:S04]  /*2020*/  UISETP.NE.AND UP0, UPT, UR18, 0x7, UPT ;  /* 0x000000071200788c */ /* 0x000fc8000bf05270 */
[----:B------:R-:W-:Y:S02]  /*2030*/  USEL UR8, URZ, 0x1, UP0 ;  /* 0x000000013f087887 */ /* 0x000fe40008000000 */
[----:B------:R-:W-:Y:S02]  /*2040*/  USEL UR18, UR18, URZ, UP0 ;  /* 0x0000003f12127287 */ /* 0x000fe40008000000 */
[----:B------:R-:W-:-:S06]  /*2050*/  ULOP3.LUT UR8, UR4, UR8, URZ, 0x3c, !UPT ;  /* 0x0000000804087292 */ /* 0x000fcc000f8e3c3f */
[----:B------:R-:W-:Y:S01]  /*2060*/  IMAD.U32 R144, RZ, RZ, UR8 ;  /* 0x00000008ff907e24 */ /* 0x000fe2000f8e00ff */
[----:B------:R-:W-:-:S06]  /*2070*/  UMOV UR8, 0x1 ;  /* 0x0000000100087882 */ /* 0x000fcc0000000000 */
.L_x_17:
[----:B------:R-:W-:-:S04]  /*2080*/  UISETP.LT.AND UP0, UPT, UR9, 0x1, UPT ;  /* 0x000000010900788c */ /* 0x000fc8000bf01270 */
[----:B------:R-:W-:-:S04]  /*2090*/  USEL UR12, UR9, 0x1, UP0 ;  /* 0x00000001090c7887 */ /* 0x000fc80008000000 */
[----:B------:R-:W-:-:S04]  /*20a0*/  UIADD3 UR12, UR9, -UR12, URZ ;  /* 0x8000000c090c7290 */ /* 0x000fc8000fffe03f */
[----:B------:R-:W-:-:S06]  /*20b0*/  UISETP.GE.AND UP0, UPT, UR12, 0x1, UPT ;  /* 0x000000010c00788c */ /* 0x000fcc000bf06270 */
[----:B------:R-:W-:-:S13]  /*20c0*/  PLOP3.LUT P1, PT, PT, PT, UP0, 0x80, 0x0 ;  /* 0x000000000000781c */ /* 0x000fda0003f2f008 */
[----:B------:R-:W-:Y:S05]  /*20d0*/  @!P1 BRA `(.L_x_23) ;  /* 0x0000000800349947 */ /* 0x000fea0003800000 */
[----:B01----:R-:W-:Y:S01]  /*20e0*/  IMAD.U32 R11, RZ, RZ, UR12 ;  /* 0x0000000cff0b7e24 */ /* 0x003fe2000f8e00ff */
[----:B------:R-:W-:Y:S01]  /*20f0*/  ULDC UR19, c[0x0][0x50c] ;  /* 0x0001430000137ab9 */ /* 0x000fe20000000800 */
[----:B------:R-:W-:-:S07]  /*2100*/  IMAD.U32 R12, RZ, RZ, UR5 ;  /* 0x00000005ff0c7e24 */ /* 0x000fce000f8e00ff */
.L_x_31:
[----:B------:R-:W-:-:S13]  /*2110*/  ISETP.NE.AND P2, PT, R143, 0x3, PT ;  /* 0x000000038f00780c */ /* 0x000fda0003f45270 */
[----:B0-----:R-:W-:Y:S05]  /*2120*/  @!P2 BRA `(.L_x_24) ;  /* 0x000000000004a947 */ /* 0x001fea0003800000 */
[----:B------:R-:W-:Y:S01]  /*2130*/  BPT.TRAP 0x1 ;  /* 0x000000040000795c */ /* 0x000fe20000300000 */
.L_x_24:
[----:B------:R-:W0:Y:S01]  /*2140*/  S2UR UR12, SR_CgaCtaId ;  /* 0x00000000000c79c3 */ /* 0x000e220000008800 */
[----:B------:R-:W-:Y:S01]  /*2150*/  UMOV UR10, 0x400 ;  /* 0x00000400000a7882 */ /* 0x000fe20000000000 */
[----:B------:R-:W-:Y:S01]  /*2160*/  SHF.L.U32 R13, R144, 0x1f, RZ ;  /* 0x0000001f900d7819 */ /* 0x000fe200000006ff */
[----:B0-----:R-:W-:-:S04]  /*2170*/  ULEA UR10, UR12, UR10, 0x18 ;  /* 0x0000000a0c0a7291 */ /* 0x001fc8000f8ec03f */
[----:B------:R-:W-:-:S09]  /*2180*/  ULEA UR12, UR18, UR10, 0x3 ;  /* 0x0000000a120c7291 */ /* 0x000fd2000f8e183f */
[----:B------:R0:W1:Y:S01]  /*2190*/  SYNCS.PHASECHK.TRANS64.TRYWAIT P1, [UR12], R13 ;  /* 0x0000000dff0075a7 */ /* 0x000062000802014c */
[----:B------:R-:W-:Y:S05]  /*21a0*/  @!P2 BRA `(.L_x_25) ;  /* 0x000000000004a947 */ /* 0x000fea0003800000 */
[----:B------:R-:W-:Y:S01]  /*21b0*/  BPT.TRAP 0x1 ;  /* 0x000000040000795c */ /* 0x000fe20000300000 */
.L_x_25:
[----:B-1----:R-:W-:Y:S05]  /*21c0*/  @P1 BRA `(.L_x_26) ;  /* 0x0000000000081947 */ /* 0x002fea0003800000 */
[----:B------:R-:W1:Y:S02]  /*21d0*/  SYNCS.PHASECHK.TRANS64.TRYWAIT P1, [UR12], R13 ;  /* 0x0000000dff0075a7 */ /* 0x000e64000802014c */
[----:B-1----:R-:W-:Y:S05]  /*21e0*/  @!P1 BRA `(.L_x_27) ;  /* 0x0000007400509947 */ /* 0x002fea0003800000 */
.L_x_26:
[----:B------:R-:W-:Y:S01]  /*21f0*/  UIADD3 UR12, UR10, 0x1c180, URZ ;  /* 0x0001c1800a0c7890 */ /* 0x000fe2000fffe03f */
[----:B------:R-:W-:Y:S01]  /*2200*/  WARPGROUP.ARRIVE ;  /* 0x00000000000079c5 */ /* 0x000fe20000000000 */
[----:B------:R-:W-:Y:S02]  /*2210*/  UISETP.NE.AND UP0, UPT, UR7, URZ, UPT ;  /* 0x0000003f0700728c */ /* 0x000fe4000bf05270 */
[----:B------:R-:W-:Y:S02]  /*2220*/  USHF.R.U32.HI UR12, URZ, 0x4, UR12 ;  /* 0x000000043f0c7899 */ /* 0x000fe4000801160c */
[----:B------:R-:W-:Y:S02]  /*2230*/  USEL UR8, UR8, URZ, !UP0 ;  /* 0x0000003f08087287 */ /* 0x000fe4000c000000 */
[----:B------:R-:W-:Y:S02]  /*2240*/  ULOP3.LUT UR12, UR12, 0x3fff, URZ, 0xc0, !UPT ;  /* 0x00003fff0c0c7892 */ /* 0x000fe4000f8ec03f */
[----:B------:R-:W-:-:S02]  /*2250*/  UISETP.NE.U32.AND UP0, UPT, UR8, URZ, UPT ;  /* 0x0000003f0800728c */ /* 0x000fc4000bf05070 */
[----:B------:R-:W-:Y:S02]  /*2260*/  ULOP3.LUT UR7, UR11, 0x10000, URZ, 0xfc, !UPT ;  /* 0x000100000b077892 */ /* 0x000fe4000f8efc3f */
[----:B------:R-:W-:Y:S02]  /*2270*/  ULOP3.LUT UR8, UR12, 0x10000, URZ, 0xfc, !UPT ;  /* 0x000100000c087892 */ /* 0x000fe4000f8efc3f */
[----:B------:R-:W-:Y:S02]  /*2280*/  ULEA UR7, UR18, UR7, 0xa ;  /* 0x0000000712077291 */ /* 0x000fe4000f8e503f */
[----:B------:R-:W-:Y:S01]  /*2290*/  ULEA UR8, UR18, UR8, 0xa ;  /* 0x0000000812087291 */ /* 0x000fe2000f8e503f */
[----:B------:R-:W-:Y:S01]  /*22a0*/  UMOV UR13, 0x40000040 ;  /* 0x40000040000d7882 */ /* 0x000fe20000000000 */
[----:B------:R-:W-:Y:S01]  /*22b0*/  UMOV UR15, 0x40000040 ;  /* 0x40000040000f7882 */ /* 0x000fe20000000000 */
[----:B------:R-:W-:Y:S02]  /*22c0*/  UIADD3 UR6, UR6, 0x4, URZ ;  /* 0x0000000406067890 */ /* 0x000fe4000fffe03f */
[----:B------:R-:W-:-:S02]  /*22d0*/  UMOV UR12, UR7 ;  /* 0x00000007000c7c82 */ /* 0x000fc40008000000 */
[----:B------:R-:W-:Y:S02]  /*22e0*/  UMOV UR14, UR8 ;  /* 0x00000008000e7c82 */ /* 0x000fe40008000000 */
[----:B------:R-:W-:Y:S01]  /*22f0*/  QGMMA.64x128x32.F32.E4M3.E4M3 R24, gdesc[UR12], R24, UP0 ;  /* 0x01e000000c1879f3 */ /* 0x000fe2000bf00818 */
[----:B------:R-:W-:Y:S02]  /*2300*/  UIADD3 UR12, UR7, 0x2, URZ ;  /* 0x00000002070c7890 */ /* 0x000fe4000fffe03f */
[----:B------:R-:W-:Y:S01]  /*2310*/  UIADD3 UR14, UR8, 0x2, URZ ;  /* 0x00000002080e7890 */ /* 0x000fe2000fffe03f */
[----:B------:R-:W-:Y:S01]  /*2320*/  UMOV UR13, 0x40000040 ;  /* 0x40000040000d7882 */ /* 0x000fe20000000000 */
[----:B------:R-:W-:Y:S01]  /*2330*/  UMOV UR15, 0x40000040 ;  /* 0x40000040000f7882 */ /* 0x000fe20000000000 */
[----:B------:R-:W-:-:S06]  /*2340*/  UISETP.NE.AND UP0, UPT, UR6, UR19, UPT ;  /* 0x000000130600728c */ /* 0x000fcc000bf05270 */
        /* <DEDUP_REMOVED lines=8> */
[----:B------:R-:W-:Y:S01]  /*23d0*/  UMOV UR13, 0x40000040 ;  /* 0x40000040000d7882 */ /* 0x000fe20000000000 */
[----:B------:R-:W-:Y:S01]  /*23e0*/  UMOV UR15, 0x40000040 ;  /* 0x40000040000f7882 */ /* 0x000fe20000000000 */
[----:B------:R-:W-:-:S06]  /*23f0*/  USEL UR7, URZ, 0x1, UP0 ;  /* 0x000000013f077887 */ /* 0x000fcc0008000000 */
[----:B------:R-:W-:Y:S01]  /*2400*/  ISETP.NE.AND P1, PT, RZ, UR7, PT ;  /* 0x00000007ff007c0c */ /* 0x000fe2000bf25270 */
[----:B------:R-:W-:Y:S03]  /*2410*/  QGMMA.64x128x32.F32.E4M3.E4M3 R24, gdesc[UR12], R24, gsb0 ;  /* 0x01e000000c1879f3 */ /* 0x000fe60008000818 */
[----:B------:R-:W-:-:S09]  /*2420*/  WARPGROUP.DEPBAR.LE gsb0, 0x1 ;  /* 0x00008000000079c5 */ /* 0x000fd20000010100 */
[----:B------:R-:W-:Y:S05]  /*2430*/  @!P1 BRA `(.L_x_28) ;  /* 0x0000000400089947 */ /* 0x000fea0003800000 */
[----:B------:R-:W-:Y:S02]  /*2440*/  WARPGROUP.DEPBAR.LE gsb0, 0x0 ;  /* 0x00008000000079c5 */ /* 0x000fe40000010000 */
[----:B------:R-:W-:-:S01]  /*2450*/  FADD R141, R24, R141 ;  /* 0x0000008d188d7221 */ /* 0x000fc20000000000 */
[----:B------:R-:W-:Y:S01]  /*2460*/  FADD R140, R25, R140 ;  /* 0x0000008c198c7221 */ /* 0x000fe20000000000 */
        /* <DEDUP_REMOVED lines=62> */
[----:B------:R-:W-:-:S06]  /*2850*/  UMOV UR6, URZ ;  /* 0x0000003f00067c82 */ /* 0x000fcc0008000000 */
.L_x_28:
[----:B------:R-:W-:Y:S05]  /*2860*/  @!P2 BRA `(.L_x_29) ;  /* 0x000000000004a947 */ /* 0x000fea0003800000 */
[----:B------:R-:W-:Y:S01]  /*2870*/  BPT.TRAP 0x1 ;  /* 0x000000040000795c */ /* 0x000fe20000300000 */
.L_x_29:
[----:B01----:R-:W-:Y:S02]  /*2880*/  @P0 LEA R13, R12, UR10, 0x3 ;  /* 0x0000000a0c0d0c11 */ /* 0x003fe4000f8e18ff */
[----:B------:R-:W-:-:S03]  /*2890*/  ISETP.GT.U32.AND P1, PT, R4, 0x1, PT ;  /* 0x000000010400780c */ /* 0x000fc60003f24070 */
[----:B------:R-:W-:-:S05]  /*28a0*/  @P0 VIADD R142, R13, 0x38 ;  /* 0x000000380d8e0836 */ /* 0x000fca0000000000 */
[----:B------:R-:W-:-:S04]  /*28b0*/  @P0 PRMT R142, R5, 0x654, R142 ;  /* 0x00000654058e0816 */ /* 0x000fc8000000008e */
[----:B------:R0:W-:Y:S01]  /*28c0*/  @P0 SYNCS.ARRIVE.TRANS64.RED.A1T0 RZ, [R142+URZ], RZ ;  /* 0x000000ff8eff09a7 */ /* 0x0001e2000810043f */
[----:B------:R-:W-:Y:S05]  /*28d0*/  @P1 BRA `(.L_x_30) ;  /* 0x0000000000041947 */ /* 0x000fea0003800000 */
[----:B------:R-:W-:Y:S01]  /*28e0*/  BPT.TRAP 0x1 ;  /* 0x000000040000795c */ /* 0x000fe20000300000 */
.L_x_30:
[----:B------:R-:W-:Y:S01]  /*28f0*/  UIADD3 UR18, UR18, 0x1, URZ ;  /* 0x0000000112127890 */ /* 0x000fe2000fffe03f */
[C---:B------:R-:W-:Y:S01]  /*2900*/  ISETP.GT.AND P2, PT, R11.reuse, 0x1, PT ;  /* 0x000000010b00780c */ /* 0x040fe20003f44270 */
[----:B------:R-:W-:Y:S02]  /*2910*/  VIADD R12, R12, 0x1 ;  /* 0x000000010c0c7836 */ /* 0x000fe40000000000 */
[----:B------:R-:W-:Y:S01]  /*2920*/  UISETP.NE.AND UP0, UPT, UR18, 0x7, UPT ;  /* 0x000000071200788c */ /* 0x000fe2000bf05270 */
[----:B------:R-:W-:Y:S02]  /*2930*/  VIADD R11, R11, 0xffffffff ;  /* 0xffffffff0b0b7836 */ /* 0x000fe40000000000 */
[C---:B------:R-:W-:Y:S01]  /*2940*/  ISETP.NE.AND P1, PT, R12.reuse, 0x7, PT ;  /* 0x000000070c00780c */ /* 0x040fe20003f25270 */
[----:B------:R-:W-:Y:S02]  /*2950*/  USEL UR8, URZ, 0x1, UP0 ;  /* 0x000000013f087887 */ /* 0x000fe40008000000 */
[----:B------:R-:W-:Y:S01]  /*2960*/  USEL UR18, UR18, URZ, UP0 ;  /* 0x0000003f12127287 */ /* 0x000fe20008000000 */
[----:B------:R-:W-:-:S03]  /*2970*/  SEL R12, R12, RZ, P1 ;  /* 0x000000ff0c0c7207 */ /* 0x000fc60000800000 */
[----:B------:R-:W-:Y:S01]  /*2980*/  LOP3.LUT R144, R144, UR8, RZ, 0x3c, !PT ;  /* 0x0000000890907c12 */ /* 0x000fe2000f8e3cff */
[----:B------:R-:W-:Y:S01]  /*2990*/  UMOV UR8, 0x1 ;  /* 0x0000000100087882 */ /* 0x000fe20000000000 */
[----:B------:R-:W-:Y:S06]  /*29a0*/  @P2 BRA `(.L_x_31) ;  /* 0xfffffff400d82947 */ /* 0x000fec000383ffff */
.L_x_23:
[----:B------:R-:W-:Y:S01]  /*29b0*/  UISETP.NE.AND UP0, UPT, UR6, URZ, UPT ;  /* 0x0000003f0600728c */ /* 0x000fe2000bf05270 */
[----:B01----:R-:W0:Y:S03]  /*29c0*/  LDC R11, c[0x0][0x28c] ;  /* 0x0000a300ff0b7b82 */ /* 0x003e260000000800 */
[----:B------:R-:W-:-:S06]  /*29d0*/  USEL UR6, URZ, 0x1, !UP0 ;  /* 0x000000013f067887 */ /* 0x000fcc000c000000 */
[----:B------:R-:W-:Y:S02]  /*29e0*/  ISETP.NE.AND P1, PT, RZ, UR6, PT ;  /* 0x00000006ff007c0c */ /* 0x000fe4000bf25270 */
[----:B0-----:R-:W-:-:S11]  /*29f0*/  ISETP.GE.AND P2, PT, R11, 0x1, PT ;  /* 0x000000010b00780c */ /* 0x001fd60003f46270 */
[----:B------:R-:W-:Y:S05]  /*2a00*/  @!P1 BRA `(.L_x_32) ;  /* 0x0000000400049947 */ /* 0x000fea0003800000 */
[----:B------:R-:W-:Y:S02]  /*2a10*/  WARPGROUP.DEPBAR.LE gsb0, 0x0 ;  /* 0x00008000000079c5 */ /* 0x000fe40000010000 */
[----:B------:R-:W-:Y:S01]  /*2a20*/  FADD R141, R24, R141 ;  /* 0x0000008d188d7221 */ /* 0x000fe20000000000 */
        /* <DEDUP_REMOVED lines=62> */
[----:B------:R-:W-:-:S07]  /*2e10*/  FADD R16, R16, R87 ;  /* 0x0000005710107221 */ /* 0x000fce0000000000 */
.L_x_32:
[----:B------:R-:W-:Y:S02]  /*2e20*/  WARPGROUP.DEPBAR.LE gsb0, 0x0 ;  /* 0x00008000000079c5 */ /* 0x000fe40000010000 */
[----:B------:R-:W-:Y:S05]  /*2e30*/  @!P2 BRA `(.L_x_33) ;  /* 0x000000000058a947 */ /* 0x000fea0003800000 */
[----:B------:R-:W-:-:S13]  /*2e40*/  ISETP.NE.AND P1, PT, R143, 0x3, PT ;  /* 0x000000038f00780c */ /* 0x000fda0003f25270 */
[----:B------:R-:W-:Y:S05]  /*2e50*/  @!P1 BRA `(.L_x_34) ;  /* 0x0000000000049947 */ /* 0x000fea0003800000 */
[----:B------:R-:W-:Y:S01]  /*2e60*/  BPT.TRAP 0x1 ;  /* 0x000000040000795c */ /* 0x000fe20000300000 */
.L_x_34:
[----:B------:R-:W-:Y:S01]  /*2e70*/  BSSY B0, `(.L_x_35) ;  /* 0x0000010000007945 */ /* 0x000fe20003800000 */
[----:B------:R-:W-:-:S03]  /*2e80*/  ISETP.GT.U32.AND P1, PT, R4, 0x1, PT ;  /* 0x000000010400780c */ /* 0x000fc60003f24070 */
[----:B------:R-:W-:Y:S10]  /*2e90*/  @!P0 BRA `(.L_x_36) ;  /* 0x0000000000348947 */ /* 0x000ff40003800000 */
[----:B------:R-:W-:-:S04]  /*2ea0*/  UISETP.LT.AND UP0, UPT, UR9, 0x1, UPT ;  /* 0x000000010900788c */ /* 0x000fc8000bf01270 */
[----:B------:R-:W-:-:S04]  /*2eb0*/  USEL UR8, UR9, 0x1, UP0 ;  /* 0x0000000109087887 */ /* 0x000fc80008000000 */
[----:B------:R-:W-:-:S04]  /*2ec0*/  UIADD3 UR8, UR5, UR9, -UR8 ;  /* 0x0000000905087290 */ /* 0x000fc8000fffe808 */
[----:B------:R-:W-:-:S04]  /*2ed0*/  UIMAD.WIDE.U32 UR6, UR8, 0x24924925, URZ ;  /* 0x24924925080678a5 */ /* 0x000fc8000f8e003f */
[----:B------:R-:W-:-:S04]  /*2ee0*/  UIADD3 UR6, UR8, -UR7, URZ ;  /* 0x8000000708067290 */ /* 0x000fc8000fffe03f */
[----:B------:R-:W-:-:S04]  /*2ef0*/  ULEA.HI UR6, UR6, UR7, URZ, 0x1f ;  /* 0x0000000706067291 */ /* 0x000fc8000f8ff83f */
[----:B------:R-:W-:-:S04]  /*2f00*/  USHF.R.U32.HI UR6, URZ, 0x2, UR6 ;  /* 0x000000023f067899 */ /* 0x000fc80008011606 */
[----:B------:R-:W-:-:S04]  /*2f10*/  UIMAD UR6, UR6, -0x7, UR8 ;  /* 0xfffffff9060678a4 */ /* 0x000fc8000f8e0208 */
[----:B------:R-:W-:-:S04]  /*2f20*/  ULEA UR6, UR6, UR10, 0x3 ;  /* 0x0000000a06067291 */ /* 0x000fc8000f8e183f */
[----:B------:R-:W-:-:S06]  /*2f30*/  UIADD3 UR6, UR6, 0x38, URZ ;  /* 0x0000003806067890 */ /* 0x000fcc000fffe03f */
[----:B------:R-:W-:-:S05]  /*2f40*/  IMAD.U32 R12, RZ, RZ, UR6 ;  /* 0x00000006ff0c7e24 */ /* 0x000fca000f8e00ff */
[----:B------:R-:W-:-:S04]  /*2f50*/  PRMT R11, R5, 0x654, R12 ;  /* 0x00000654050b7816 */ /* 0x000fc8000000000c */
[----:B------:R0:W-:Y:S03]  /*2f60*/  SYNCS.ARRIVE.TRANS64.RED.A1T0 RZ, [R11+URZ], RZ ;  /* 0x000000ff0bff79a7 */ /* 0x0001e6000810043f */
.L_x_36:
[----:B------:R-:W-:Y:S05]  /*2f70*/  BSYNC B0 ;  /* 0x0000000000007941 */ /* 0x000fea0003800000 */
.L_x_35:
[----:B------:R-:W-:Y:S05]  /*2f80*/  @P1 BRA `(.L_x_33) ;  /* 0x0000000000041947 */ /* 0x000fea0003800000 */
[----:B------:R-:W-:Y:S01]  /*2f90*/  BPT.TRAP 0x1 ;  /* 0x000000040000795c */ /* 0x000fe20000300000 */
.L_x_33:
[----:B------:R-:W1:Y:S01]  /*2fa0*/  LDC R28, c[0x0][0x288] ;  /* 0x0000a200ff1c7b82 */ /* 0x000e620000000800 */
[--C-:B0-----:R-:W-:Y:S01]  /*2fb0*/  SHF.R.U32.HI R11, RZ, 0x2, R0.reuse ;  /* 0x00000002ff0b7819 */ /* 0x101fe20000011600 */
[----:B------:R-:W-:Y:S01]  /*2fc0*/  UIADD3 UR8, UR9, UR5, URZ ;  /* 0x0000000509087290 */ /* 0x000fe2000fffe03f */
[----:B------:R-:W-:Y:S01]  /*2fd0*/  SHF.R.U32.HI R24, RZ, 0x7, R0 ;  /* 0x00000007ff187819 */ /* 0x000fe20000011600 */
[----:B------:R-:W-:Y:S01]  /*2fe0*/  IMAD.SHL.U32 R31, R10, 0x80, RZ ;  /* 0x000000800a1f7824 */ /* 0x000fe200078e00ff */
[----:B------:R-:W-:Y:S01]  /*2ff0*/  LOP3.LUT R13, R0, 0x60, RZ, 0xc0, !PT ;  /* 0x00000060000d7812 */ /* 0x000fe200078ec0ff */
[----:B------:R-:W-:Y:S01]  /*3000*/  UISETP.GT.U32.AND UP0, UPT, UR8, 0x6, UPT ;  /* 0x000000060800788c */ /* 0x000fe2000bf04070 */
[----:B------:R-:W-:Y:S01]  /*3010*/  LOP3.LUT R12, R11, 0x7, RZ, 0xc0, !PT ;  /* 0x000000070b0c7812 */ /* 0x000fe200078ec0ff */
[----:B------:R-:W-:Y:S01]  /*3020*/  UIMAD.WIDE.U32 UR6, UR8, 0x24924925, URZ ;  /* 0x24924925080678a5 */ /* 0x000fe2000f8e003f */
[----:B------:R-:W-:Y:S01]  /*3030*/  LOP3.LUT R11, R24, 0x1, RZ, 0xc0, !PT ;  /* 0x00000001180b7812 */ /* 0x000fe200078ec0ff */
[----:B------:R-:W-:Y:S01]  /*3040*/  IMAD.SHL.U32 R33, R7, 0x80, RZ ;  /* 0x0000008007217824 */ /* 0x000fe200078e00ff */
[----:B------:R-:W-:Y:S01]  /*3050*/  SHF.R.U32.HI R27, RZ, 0x1, R13 ;  /* 0x00000001ff1b7819 */ /* 0x000fe2000001160d */
[----:B------:R-:W-:Y:S01]  /*3060*/  ULDC UR12, c[0x0][0x284] ;  /* 0x0000a100000c7ab9 */ /* 0x000fe20000000800 */
[----:B------:R-:W-:Y:S01]  /*3070*/  UISETP.LT.U32.AND UP0, UPT, UR9, 0x7, UP0 ;  /* 0x000000070900788c */ /* 0x000fe20008701070 */
[----:B------:R-:W-:Y:S01]  /*3080*/  IMAD.SHL.U32 R13, R11, 0x40, RZ ;  /* 0x000000400b0d7824 */ /* 0x000fe200078e00ff */
[----:B------:R-:W-:Y:S01]  /*3090*/  IADD3 R24, RZ, -R27, -R12 ;  /* 0x8000001bff187210 */ /* 0x000fe20007ffe80c */
[----:B------:R-:W-:Y:S01]  /*30a0*/  UIADD3 UR5, UR8, -UR7, URZ ;  /* 0x8000000708057290 */ /* 0x000fe2000fffe03f */
[----:B------:R-:W-:Y:S01]  /*30b0*/  SHF.R.S32.HI R32, RZ, 0x1f, R6 ;  /* 0x0000001fff207819 */ /* 0x000fe20000011406 */
[----:B------:R-:W-:Y:S01]  /*30c0*/  UISETP.GE.U32.AND UP1, UPT, UR9, 0x7, UPT ;  /* 0x000000070900788c */ /* 0x000fe2000bf26070 */
[----:B------:R-:W-:Y:S01]  /*30d0*/  LOP3.LUT R13, R13, 0x40, R12, 0xe2, !PT ;  /* 0x000000400d0d7812 */ /* 0x000fe200078ee20c */
[----:B------:R-:W-:Y:S01]  /*30e0*/  IMAD R12, R11, -0x40, R24 ;  /* 0xffffffc00b0c7824 */ /* 0x000fe200078e0218 */
[----:B------:R-:W-:Y:S01]  /*30f0*/  LOP3.LUT R11, R0, 0x3, RZ, 0xc0, !PT ;  /* 0x00000003000b7812 */ /* 0x000fe200078ec0ff */
[----:B------:R-:W-:Y:S01]  /*3100*/  USEL UR6, URZ, 0x1, !UP0 ;  /* 0x000000013f067887 */ /* 0x000fe2000c000000 */
[----:B------:R-:W-:Y:S01]  /*3110*/  IMAD.WIDE R24, R7, 0x80, RZ ;  /* 0x0000008007187825 */ /* 0x000fe200078e02ff */
[----:B-1----:R-:W-:Y:S01]  /*3120*/  ISETP.GE.AND P1, PT, R31, R28, PT ;  /* 0x0000001c1f00720c */ /* 0x002fe20003f26270 */
[----:B------:R-:W-:-:S02]  /*3130*/  ULEA.HI UR5, UR5, UR7, URZ, 0x1f ;  /* 0x0000000705057291 */ /* 0x000fc4000f8ff83f */
[----:B------:R-:W-:Y:S01]  /*3140*/  IMAD R26, R11, -0x2, R28 ;  /* 0xfffffffe0b1a7824 */ /* 0x000fe200078e021c */
[----:B------:R-:W-:Y:S01]  /*3150*/  ISETP.GE.OR P1, PT, R33, UR12, P1 ;  /* 0x0000000c21007c0c */ /* 0x000fe20008f26670 */
[----:B------:R-:W-:Y:S01]  /*3160*/  IMAD.SHL.U32 R28, R0, 0x2, RZ ;  /* 0x00000002001c7824 */ /* 0x000fe200078e00ff */
[----:B------:R-:W-:Y:S01]  /*3170*/  ULDC.64 UR10, c[0x0][0x5d0] ;  /* 0x00017400000a7ab9 */ /* 0x000fe20000000a00 */
[----:B------:R-:W-:Y:S01]  /*3180*/  ULOP3.LUT UR4, UR4, UR6, URZ, 0x3c, !UPT ;  /* 0x0000000604047292 */ /* 0x000fe2000f8e3c3f */
[----:B------:R-:W-:Y:S01]  /*3190*/  IMAD R11, R32, UR10, RZ ;  /* 0x0000000a200b7c24 */ /* 0x000fe2000f8e02ff */
[----:B------:R-:W-:Y:S01]  /*31a0*/  USHF.R.U32.HI UR5, URZ, 0x2, UR5 ;  /* 0x000000023f057899 */ /* 0x000fe20008011605 */
[----:B------:R-:W-:Y:S02]  /*31b0*/  LOP3.LUT R28, R31, 0x6, R28, 0xf8, !PT ;  /* 0x000000061f1c7812 */ /* 0x000fe400078ef81c */
[----:B------:R-:W-:Y:S01]  /*31c0*/  IMAD R7, R6, UR11, R11 ;  /* 0x0000000b06077c24 */ /* 0x000fe2000f8e020b */
[----:B------:R-:W-:Y:S01]  /*31d0*/  @UP1 ULOP3.LUT UR4, UR4, 0x1, UR5, 0x78, !UPT ;  /* 0x0000000104041892 */ /* 0x000fe2000f8e7805 */
[----:B------:R-:W-:Y:S01]  /*31e0*/  SHF.R.S32.HI R29, RZ, 0x1f, R28 ;  /* 0x0000001fff1d7819 */ /* 0x000fe2000001141c */
[----:B------:R-:W-:Y:S01]  /*31f0*/  UIMAD UR5, UR5, -0x7, UR8 ;  /* 0xfffffff9050578a4 */ /* 0x000fe2000f8e0208 */
[----:B------:R-:W-:-:S02]  /*3200*/  IADD3 R33, -R33, UR12, R12 ;  /* 0x0000000c21217c10 */ /* 0x000fc4000fffe10c */
[----:B------:R-:W-:Y:S01]  /*3210*/  LOP3.LUT R35, R24, R13, R27, 0xfe, !PT ;  /* 0x0000000d18237212 */ /* 0x000fe200078efe1b */
[----:B------:R-:W-:-:S04]  /*3220*/  IMAD.WIDE.U32 R10, R6, UR10, R28 ;  /* 0x0000000a060a7c25 */ /* 0x000fc8000f8e001c */
[----:B------:R-:W-:Y:S02]  /*3230*/  IMAD.IADD R27, R26, 0x1, -R31 ;  /* 0x000000011a1b7824 */ /* 0x000fe400078e0a1f */
[----:B------:R-:W-:Y:S02]  /*3240*/  IMAD.IADD R11, R11, 0x1, R7 ;  /* 0x000000010b0b7824 */ /* 0x000fe400078e0207 */
[----:B------:R-:W-:Y:S01]  /*3250*/  IMAD.MOV.U32 R26, RZ, RZ, -0x1 ;  /* 0xffffffffff1a7424 */ /* 0x000fe200078e00ff */
[----:B------:R-:W-:Y:S06]  /*3260*/  @P1 BRA `(.L_x_37) ;  /* 0x0000004400a41947 */ /* 0x000fec0003800000 */
[----:B------:R-:W0:Y:S01]  /*3270*/  LDC.64 R30, c[0x0][0x5c8] ;  /* 0x00017200ff1e7b82 */ /* 0x000e220000000a00 */
[----:B------:R-:W-:Y:S01]  /*3280*/  ULDC.64 UR6, c[0x0][0x5c0] ;  /* 0x0001700000067ab9 */ /* 0x000fe20000000a00 */
[----:B------:R-:W-:Y:S01]  /*3290*/  BSSY B0, `(.L_x_37) ;  /* 0x0000466000007945 */ /* 0x000fe20003800000 */
[-C--:B0-----:R-:W-:Y:S02]  /*32a0*/  IMAD R12, R25, R30.reuse, RZ ;  /* 0x0000001e190c7224 */ /* 0x081fe400078e02ff */
[----:B------:R-:W-:-:S04]  /*32b0*/  IMAD.WIDE.U32 R10, R35, R30, R10 ;  /* 0x0000001e230a7225 */ /* 0x000fc800078e000a */
[----:B------:R-:W-:Y:S01]  /*32c0*/  IMAD R13, R35, R31, R12 ;  /* 0x0000001f230d7224 */ /* 0x000fe200078e020c */
[----:B------:R-:W-:Y:S02]  /*32d0*/  LEA R7, P1, R30, R10, 0x3 ;  /* 0x0000000a1e077211 */ /* 0x000fe400078218ff */
[----:B------:R-:W-:Y:S01]  /*32e0*/  IADD3 R12, P2, R10, UR6, RZ ;  /* 0x000000060a0c7c10 */ /* 0x000fe2000ff5e0ff */
[----:B------:R-:W-:Y:S01]  /*32f0*/  IMAD.IADD R13, R11, 0x1, R13 ;  /* 0x000000010b0d7824 */ /* 0x000fe200078e020d */
[----:B------:R-:W-:-:S04]  /*3300*/  IADD3 R10, P4, R7, UR6, RZ ;  /* 0x00000006070a7c10 */ /* 0x000fc8000ff9e0ff */
[----:B------:R-:W-:Y:S02]  /*3310*/  LEA.HI.X R7, R30, R13, R31, 0x3, P1 ;  /* 0x0000000d1e077211 */ /* 0x000fe400008f1c1f */
[----:B---3-5:R-:W-:Y:S02]  /*3320*/  FSETP.NEU.AND P1, PT, R9, RZ, PT ;  /* 0x000000ff0900720b */ /* 0x028fe40003f2d000 */
[----:B------:R-:W-:Y:S02]  /*3330*/  IADD3.X R13, R13, UR7, RZ, P2, !PT ;  /* 0x000000070d0d7c10 */ /* 0x000fe400097fe4ff */
[----:B------:R-:W-:-:S09]  /*3340*/  IADD3.X R11, R7, UR7, RZ, P4, !PT ;  /* 0x00000007070b7c10 */ /* 0x000fd2000a7fe4ff */
[----:B------:R-:W-:Y:S05]  /*3350*/  @!P1 BRA `(.L_x_38) ;  /* 0x00000034005c9947 */ /* 0x000fea0003800000 */
[----:B------:R-:W-:Y:S01]  /*3360*/  ULDC.64 UR6, c[0x0][0x5b8] ;  /* 0x00016e0000067ab9 */ /* 0x000fe20000000a00 */
[----:B------:R-:W-:Y:S01]  /*3370*/  ISETP.GE.AND P1, PT, R33, 0x1, PT ;  /* 0x000000012100780c */ /* 0x000fe20003f26270 */
[----:B------:R-:W-:Y:S01]  /*3380*/  IMAD R7, R32, UR6, RZ ;  /* 0x0000000620077c24 */ /* 0x000fe2000f8e02ff */
[----:B------:R-:W-:Y:S01]  /*3390*/  ULDC.64 UR10, c[0x0][0x5a8] ;  /* 0x00016a00000a7ab9 */ /* 0x000fe20000000a00 */
[C---:B------:R-:W-:Y:S01]  /*33a0*/  IMAD.WIDE.U32 R28, R6.reuse, UR6, R28 ;  /* 0x00000006061c7c25 */ /* 0x040fe2000f8e001c */
[----:B------:R-:W-:Y:S01]  /*33b0*/  ISETP.LT.OR P5, PT, R27, 0x1, !P1 ;  /* 0x000000011b00780c */ /* 0x000fe20004fa1670 */
[----:B------:R-:W-:Y:S02]  /*33c0*/  BSSY B1, `(.L_x_39) ;  /* 0x000000c000017945 */ /* 0x000fe40003800000 */
[----:B------:R-:W-:Y:S01]  /*33d0*/  IMAD R7, R6, UR7, R7 ;  /* 0x0000000706077c24 */ /* 0x000fe2000f8e0207 */
[----:B------:R-:W-:Y:S02]  /*33e0*/  ULDC.64 UR6, c[0x0][0x5b0] ;  /* 0x00016c0000067ab9 */ /* 0x000fe40000000a00 */
[----:B------:R-:W-:-:S02]  /*33f0*/  IMAD R30, R25, UR6, RZ ;  /* 0x00000006191e7c24 */ /* 0x000fc4000f8e02ff */
[----:B------:R-:W-:Y:S02]  /*3400*/  IMAD.IADD R29, R29, 0x1, R7 ;  /* 0x000000011d1d7824 */ /* 0x000fe400078e0207 */
[C-C-:B------:R-:W-:Y:S01]  /*3410*/  IMAD R31, R35.reuse, UR7, R30.reuse ;  /* 0x00000007231f7c24 */ /* 0x140fe2000f8e021e */
[----:B------:R-:W-:Y:S01]  /*3420*/  PRMT R30, RZ, 0x7610, R30 ;  /* 0x00007610ff1e7816 */ /* 0x000fe2000000001e */
[----:B------:R-:W-:-:S03]  /*3430*/  IMAD.WIDE.U32 R6, R35, UR6, R28 ;  /* 0x0000000623067c25 */ /* 0x000fc6000f8e001c */
[----:B------:R-:W-:-:S04]  /*3440*/  IADD3 R6, P2, R6, UR10, RZ ;  /* 0x0000000a06067c10 */ /* 0x000fc8000ff5e0ff */
[----:B------:R-:W-:Y:S01]  /*3450*/  IADD3.X R7, R7, UR11, R31, P2, !PT ;  /* 0x0000000b07077c10 */ /* 0x000fe200097fe41f */
[----:B------:R-:W-:Y:S08]  /*3460*/  @P5 BRA `(.L_x_40) ;  /* 0x0000000000045947 */ /* 0x000ff00003800000 */
[----:B------:R0:W5:Y:S02]  /*3470*/  LDG.E.U8 R30, desc[UR16][R6.64] ;  /* 0x00000010061e7981 */ /* 0x000164000c1e1100 */
.L_x_40:
[----:B------:R-:W-:Y:S05]  /*3480*/  BSYNC B1 ;  /* 0x0000000000017941 */ /* 0x000fea0003800000 */
.L_x_39:
[----:B-----5:R-:W-:Y:S01]  /*3490*/  LOP3.LUT R30, R30, 0xff, RZ, 0xc0, !PT ;  /* 0x000000ff1e1e7812 */ /* 0x020fe200078ec0ff */
[----:B------:R-:W-:Y:S01]  /*34a0*/  BSSY B1, `(.L_x_41) ;  /* 0x000000b000017945 */ /* 0x000fe20003800000 */
[----:B------:R-:W-:Y:S02]  /*34b0*/  ISETP.LT.OR P4, PT, R27, 0x2, !P1 ;  /* 0x000000021b00780c */ /* 0x000fe40004f81670 */
[----:B------:R-:W-:-:S05]  /*34c0*/  F2FP.F16.E4M3.UNPACK_B R30, R30 ;  /* 0x0000001eff1e723e */ /* 0x000fca00020006ff */
[----:B------:R-:W-:-:S05]  /*34d0*/  HADD2.F32 R30, -RZ, R30.H0_H0 ;  /* 0x2000001eff1e7230 */ /* 0x000fca0000004100 */
[----:B------:R-:W-:-:S04]  /*34e0*/  FMUL R30, R30, R9 ;  /* 0x000000091e1e7220 */ /* 0x000fc80000400000 */
[----:B--2---:R-:W-:-:S05]  /*34f0*/  FFMA R30, R141, R8, R30 ;  /* 0x000000088d1e7223 */ /* 0x004fca000000001e */
[----:B------:R-:W-:Y:S02]  /*3500*/  F2FP.SATFINITE.E4M3.F32.PACK_AB_MERGE_C R31, RZ, R30, RZ ;  /* 0x0000001eff1f723e */ /* 0x000fe400048070ff */
[----:B------:R-:W-:-:S03]  /*3510*/  PRMT R30, RZ, 0x7610, R30 ;  /* 0x00007610ff1e7816 */ /* 0x000fc6000000001e */
[----:B------:R1:W-:Y:S01]  /*3520*/  @!P5 STG.E.U8 desc[UR16][R12.64], R31 ;  /* 0x0000001f0c00d986 */ /* 0x0003e2000c101110 */
[----:B------:R-:W-:Y:S05]  /*3530*/  @P4 BRA `(.L_x_42) ;  /* 0x0000000000044947 */ /* 0x000fea0003800000 */
[----:B------:R2:W5:Y:S02]  /*3540*/  LDG.E.U8 R30, desc[UR16][R6.64+0x1] ;  /* 0x00000110061e7981 */ /* 0x000564000c1e1100 */
.L_x_42:
[----:B------:R-:W-:Y:S05]  /*3550*/  BSYNC B1 ;  /* 0x0000000000017941 */ /* 0x000fea0003800000 */
.L_x_41:
[----:B-----5:R-:W-:Y:S01]  /*3560*/  LOP3.LUT R30, R30, 0xff, RZ, 0xc0, !PT ;  /* 0x000000ff1e1e7812 */ /* 0x020fe200078ec0ff */
[----:B------:R-:W-:Y:S01]  /*3570*/  BSSY B1, `(.L_x_43) ;  /* 0x0000013000017945 */ /* 0x000fe20003800000 */
[----:B-1----:R-:W-:Y:S02]  /*3580*/  IADD3 R31, P2, R35, 0x8, RZ ;  /* 0x00000008231f7810 */ /* 0x002fe40007f5e0ff */
[----:B------:R-:W-:-:S03]  /*3590*/  F2FP.F16.E4M3.UNPACK_B R30, R30 ;  /* 0x0000001eff1e723e */ /* 0x000fc600020006ff */
[----:B------:R-:W-:Y:S01]  /*35a0*/  IMAD.X R24, RZ, RZ, R25, P2 ;  /* 0x000000ffff187224 */ /* 0x000fe200010e0619 */
[----:B------:R-:W-:Y:S01]  /*35b0*/  ISETP.GE.AND P2, PT, R33, 0x9, PT ;  /* 0x000000092100780c */ /* 0x000fe20003f46270 */
[----:B------:R-:W-:Y:S02]  /*35c0*/  HADD2.F32 R30, -RZ, R30.H0_H0 ;  /* 0x2000001eff1e7230 */ /* 0x000fe40000004100 */
[----:B------:R-:W-:Y:S01]  /*35d0*/  IMAD R24, R24, UR6, RZ ;  /* 0x0000000618187c24 */ /* 0x000fe2000f8e02ff */
[----:B------:R-:W-:Y:S01]  /*35e0*/  ISETP.LT.OR P5, PT, R27, 0x1, !P2 ;  /* 0x000000011b00780c */ /* 0x000fe200057a1670 */
[----:B------:R-:W-:-:S04]  /*35f0*/  IMAD.WIDE.U32 R28, R31, UR6, R28 ;  /* 0x000000061f1c7c25 */ /* 0x000fc8000f8e001c */
[----:B------:R-:W-:Y:S01]  /*3600*/  FMUL R25, R30, R9 ;  /* 0x000000091e197220 */ /* 0x000fe20000400000 */
[----:B------:R-:W-:-:S03]  /*3610*/  IMAD R31, R31, UR7, R24 ;  /* 0x000000071f1f7c24 */ /* 0x000fc6000f8e0218 */
[----:B------:R-:W-:Y:S01]  /*3620*/  FFMA R25, R140, R8, R25 ;  /* 0x000000088c197223 */ /* 0x000fe20000000019 */
[----:B------:R-:W-:Y:S02]  /*3630*/  IADD3 R24, P6, R28, UR10, RZ ;  /* 0x0000000a1c187c10 */ /* 0x000fe4000ffde0ff */
[----:B------:R-:W-:Y:S02]  /*3640*/  PRMT R28, RZ, 0x7610, R28 ;  /* 0x00007610ff1c7816 */ /* 0x000fe4000000001c */
[----:B------:R-:W-:Y:S02]  /*3650*/  F2FP.SATFINITE.E4M3.F32.PACK_AB_MERGE_C R33, RZ, R25, RZ ;  /* 0x00000019ff21723e */ /* 0x000fe400048070ff */
[----:B------:R-:W-:-:S03]  /*3660*/  IADD3.X R25, R29, UR11, R31, P6, !PT ;  /* 0x0000000b1d197c10 */ /* 0x000fc6000b7fe41f */
[----:B------:R1:W-:Y:S01]  /*3670*/  @!P4 STG.E.U8 desc[UR16][R12.64+0x1], R33 ;  /* 0x000001210c00c986 */ /* 0x0003e2000c101110 */
[----:B------:R-:W-:Y:S05]  /*3680*/  @P5 BRA `(.L_x_44) ;  /* 0x0000000000045947 */ /* 0x000fea0003800000 */
[----:B------:R3:W5:Y:S02]  /*3690*/  LDG.E.U8 R28, desc[UR16][R24.64] ;  /* 0x00000010181c7981 */ /* 0x000764000c1e1100 */
.L_x_44:
[----:B------:R-:W-:Y:S05]  /*36a0*/  BSYNC B1 ;  /* 0x0000000000017941 */ /* 0x000fea0003800000 */
.L_x_43:
[----:B-----5:R-:W-:Y:S01]  /*36b0*/  LOP3.LUT R28, R28, 0xff, RZ, 0xc0, !PT ;  /* 0x000000ff1c1c7812 */ /* 0x020fe200078ec0ff */
[----:B------:R-:W-:Y:S01]  /*36c0*/  BSSY B1, `(.L_x_45) ;  /* 0x000000b000017945 */ /* 0x000fe20003800000 */
[----:B------:R-:W-:Y:S02]  /*36d0*/  ISETP.LT.OR P4, PT, R27, 0x2, !P2 ;  /* 0x000000021b00780c */ /* 0x000fe40005781670 */
[----:B------:R-:W-:-:S05]  /*36e0*/  F2FP.F16.E4M3.UNPACK_B R28, R28 ;  /* 0x0000001cff1c723e */ /* 0x000fca00020006ff */
[----:B------:R-:W-:-:S05]  /*36f0*/  HADD2.F32 R28, -RZ, R28.H0_H0 ;  /* 0x2000001cff1c7230 */ /* 0x000fca0000004100 */
[----:B------:R-:W-:-:S04]  /*3700*/  FMUL R28, R28, R9 ;  /* 0x000000091c1c7220 */ /* 0x000fc80000400000 */
[----:B------:R-:W-:-:S05]  /*3710*/  FFMA R28, R139, R8, R28 ;  /* 0x000000088b1c7223 */ /* 0x000fca000000001c */
[----:B------:R-:W-:Y:S02]  /*3720*/  F2FP.SATFINITE.E4M3.F32.PACK_AB_MERGE_C R29, RZ, R28, RZ ;  /* 0x0000001cff1d723e */ /* 0x000fe400048070ff */
[----:B------:R-:W-:-:S03]  /*3730*/  PRMT R28, RZ, 0x7610, R28 ;  /* 0x00007610ff1c7816 */ /* 0x000fc6000000001c */
[----:B------:R4:W-:Y:S01]  /*3740*/  @!P5 STG.E.U8 desc[UR16][R10.64], R29 ;  /* 0x0000001d0a00d986 */ /* 0x0009e2000c101110 */
[----:B------:R-:W-:Y:S05]  /*3750*/  @P4 BRA `(.L_x_46) ;  /* 0x0000000000044947 */ /* 0x000fea0003800000 */
[----:B------:R0:W5:Y:S02]  /*3760*/  LDG.E.U8 R28, desc[UR16][R24.64+0x1] ;  /* 0x00000110181c7981 */ /* 0x000164000c1e1100 */
.L_x_46:
[----:B------:R-:W-:Y:S05]  /*3770*/  BSYNC B1 ;  /* 0x0000000000017941 */ /* 0x000fea0003800000 */
.L_x_45:
[----:B-----5:R-:W-:Y:S01]  /*3780*/  LOP3.LUT R28, R28, 0xff, RZ, 0xc0, !PT ;  /* 0x000000ff1c1c7812 */ /* 0x020fe200078ec0ff */
[----:B------:R-:W-:Y:S01]  /*3790*/  BSSY B1, `(.L_x_47) ;  /* 0x000000b000017945 */ /* 0x000fe20003800000 */
[----:B------:R-:W-:Y:S02]  /*37a0*/  ISETP.LT.OR P5, PT, R27, 0x9, !P1 ;  /* 0x000000091b00780c */ /* 0x000fe40004fa1670 */
[----:B------:R-:W-:-:S05]  /*37b0*/  F2FP.F16.E4M3.UNPACK_B R28, R28 ;  /* 0x0000001cff1c723e */ /* 0x000fca00020006ff */
[----:B------:R-:W-:-:S05]  /*37c0*/  HADD2.F32 R28, -RZ, R28.H0_H0 ;  /* 0x2000001cff1c7230 */ /* 0x000fca0000004100 */
[----:B----4-:R-:W-:Y:S01]  /*37d0*/  FMUL R29, R28, R9 ;  /* 0x000000091c1d7220 */ /* 0x010fe20000400000 */
[----:B------:R-:W-:-:S03]  /*37e0*/  PRMT R28, RZ, 0x7610, R28 ;  /* 0x00007610ff1c7816 */ /* 0x000fc6000000001c */
[----:B------:R-:W-:-:S05]  /*37f0*/  FFMA R29, R138, R8, R29 ;  /* 0x000000088a1d7223 */ /* 0x000fca000000001d */
[----:B------:R-:W-:-:S05]  /*3800*/  F2FP.SATFINITE.E4M3.F32.PACK_AB_MERGE_C R29, RZ, R29, RZ ;  /* 0x0000001dff1d723e */ /* 0x000fca00048070ff */
[----:B------:R4:W-:Y:S01]  /*3810*/  @!P4 STG.E.U8 desc[UR16][R10.64+0x1], R29 ;  /* 0x0000011d0a00c986 */ /* 0x0009e2000c101110 */
[----:B------:R-:W-:Y:S05]  /*3820*/  @P5 BRA `(.L_x_48) ;  /* 0x0000000000045947 */ /* 0x000fea0003800000 */
[----:B------:R0:W5:Y:S02]  /*3830*/  LDG.E.U8 R28, desc[UR16][R6.64+0x8] ;  /* 0x00000810061c7981 */ /* 0x000164000c1e1100 */
.L_x_48:
[----:B------:R-:W-:Y:S05]  /*3840*/  BSYNC B1 ;  /* 0x0000000000017941 */ /* 0x000fea0003800000 */
.L_x_47:
[----:B-----5:R-:W-:Y:S01]  /*3850*/  LOP3.LUT R28, R28, 0xff, RZ, 0xc0, !PT ;  /* 0x000000ff1c1c7812 */ /* 0x020fe200078ec0ff */
[----:B------:R-:W-:Y:S01]  /*3860*/  BSSY B1, `(.L_x_49) ;  /* 0x000000b000017945 */ /* 0x000fe20003800000 */
[----:B------:R-:W-:Y:S02]  /*3870*/  ISETP.LT.OR P4, PT, R27, 0xa, !P1 ;  /* 0x0000000a1b00780c */ /* 0x000fe40004f81670 */
[----:B------:R-:W-:-:S05]  /*3880*/  F2FP.F16.E4M3.UNPACK_B R28, R28 ;  /* 0x0000001cff1c723e */ /* 0x000fca00020006ff */
[----:B------:R-:W-:-:S05]  /*3890*/  HADD2.F32 R28, -RZ, R28.H0_H0 ;  /* 0x2000001cff1c7230 */ /* 0x000fca0000004100 */
[----:B------:R-:W-:-:S04]  /*38a0*/  FMUL R28, R28, R9 ;  /* 0x000000091c1c7220 */ /* 0x000fc80000400000 */
[----:B------:R-:W-:-:S05]  /*38b0*/  FFMA R28, R137, R8, R28 ;  /* 0x00000008891c7223 */ /* 0x000fca000000001c */
[----:B----4-:R-:W-:Y:S02]  /*38c0*/  F2FP.SATFINITE.E4M3.F32.PACK_AB_MERGE_C R29, RZ, R28, RZ ;  /* 0x0000001cff1d723e */ /* 0x010fe400048070ff */
[----:B------:R-:W-:-:S03]  /*38d0*/  PRMT R28, RZ, 0x7610, R28 ;  /* 0x00007610ff1c7816 */ /* 0x000fc6000000001c */
[----:B------:R4:W-:Y:S01]  /*38e0*/  @!P5 STG.E.U8 desc[UR16][R12.64+0x8], R29 ;  /* 0x0000081d0c00d986 */ /* 0x0009e2000c101110 */
[----:B------:R-:W-:Y:S05]  /*38f0*/  @P4 BRA `(.L_x_50) ;  /* 0x0000000000044947 */ /* 0x000fea0003800000 */
[----:B------:R0:W5:Y:S02]  /*3900*/  LDG.E.U8 R28, desc[UR16][R6.64+0x9] ;  /* 0x00000910061c7981 */ /* 0x000164000c1e1100 */
.L_x_50:
[----:B------:R-:W-:Y:S05]  /*3910*/  BSYNC B1 ;  /* 0x0000000000017941 */ /* 0x000fea0003800000 */
.L_x_49:
        /* <DEDUP_REMOVED lines=12> */
.L_x_52:
[----:B------:R-:W-:Y:S05]  /*39e0*/  BSYNC B1 ;  /* 0x0000000000017941 */ /* 0x000fea0003800000 */
.L_x_51:
        /* <DEDUP_REMOVED lines=12> */
.L_x_54:
[----:B------:R-:W-:Y:S05]  /*3ab0*/  BSYNC B1 ;  /* 0x0000000000017941 */ /* 0x000fea0003800000 */
.L_x_53:
        /* <DEDUP_REMOVED lines=12> */
.L_x_56:
[----:B------:R-:W-:Y:S05]  /*3b80*/  BSYNC B1 ;  /* 0x0000000000017941 */ /* 0x000fea0003800000 */
.L_x_55:
        /* <DEDUP_REMOVED lines=12> */
.L_x_58:
[----:B------:R-:W-:Y:S05]  /*3c50*/  BSYNC B1 ;  /* 0x0000000000017941 */ /* 0x000fea0003800000 */
.L_x_57:
        /* <DEDUP_REMOVED lines=12> */
.L_x_60:
[----:B------:R-:W-:Y:S05]  /*3d20*/  BSYNC B1 ;  /* 0x0000000000017941 */ /* 0x000fea0003800000 */
.L_x_59:
        /* <DEDUP_REMOVED lines=12> */
.L_x_62:
[----:B------:R-:W-:Y:S05]  /*3df0*/  BSYNC B1 ;  /* 0x0000000000017941 */ /* 0x000fea0003800000 */
.L_x_61:
        /* <DEDUP_REMOVED lines=12> */
.L_x_64:
[----:B------:R-:W-:Y:S05]  /*3ec0*/  BSYNC B1 ;  /* 0x0000000000017941 */ /* 0x000fea0003800000 */
.L_x_63:
        /* <DEDUP_REMOVED lines=12> */
.L_x_66:
[----:B------:R-:W-:Y:S05]  /*3f90*/  BSYNC B1 ;  /* 0x0000000000017941 */ /* 0x000fea0003800000 */
.L_x_65:
        /* <DEDUP_REMOVED lines=12> */
.L_x_68:
[----:B------:R-:W-:Y:S05]  /*4060*/  BSYNC B1 ;  /* 0x0000000000017941 */ /* 0x000fea0003800000 */
.L_x_67:
        /* <DEDUP_REMOVED lines=12> */
.L_x_70:
[----:B------:R-:W-:Y:S05]  /*4130*/  BSYNC B1 ;  /* 0x0000000000017941 */ /* 0x000fea0003800000 */
.L_x_69:
        /* <DEDUP_REMOVED lines=12> */
.L_x_72:
[----:B------:R-:W-:Y:S05]  /*4200*/  BSYNC B1 ;  /* 0x0000000000017941 */ /* 0x000fea0003800000 */
.L_x_71:
        /* <DEDUP_REMOVED lines=12> */
.L_x_74:
[----:B------:R-:W-:Y:S05]  /*42d0*/  BSYNC B1 ;  /* 0x0000000000017941 */ /* 0x000fea0003800000 */
.L_x_73:
        /* <DEDUP_REMOVED lines=12> */
.L_x_76:
[----:B------:R-:W-:Y:S05]  /*43a0*/  BSYNC B1 ;  /* 0x0000000000017941 */ /* 0x000fea0003800000 */
.L_x_75:
        /* <DEDUP_REMOVED lines=12> */
.L_x_78:
[----:B------:R-:W-:Y:S05]  /*4470*/  BSYNC B1 ;  /* 0x0000000000017941 */ /* 0x000fea0003800000 */
.L_x_77:
        /* <DEDUP_REMOVED lines=12> */
.L_x_80:
[----:B------:R-:W-:Y:S05]  /*4540*/  BSYNC B1 ;  /* 0x0000000000017941 */ /* 0x000fea0003800000 */
.L_x_79:
        /* <DEDUP_REMOVED lines=12> */
.L_x_82:
[----:B------:R-:W-:Y:S05]  /*4610*/  BSYNC B1 ;  /* 0x0000000000017941 */ /* 0x000fea0003800000 */
.L_x_81:
        /* <DEDUP_REMOVED lines=12> */
.L_x_84:
[----:B------:R-:W-:Y:S05]  /*46e0*/  BSYNC B1 ;  /* 0x0000000000017941 */ /* 0x000fea0003800000 */
.L_x_83:
        /* <DEDUP_REMOVED lines=12> */
.L_x_86:
[----:B------:R-:W-:Y:S05]  /*47b0*/  BSYNC B1 ;  /* 0x0000000000017941 */ /* 0x000fea0003800000 */
.L_x_85:
        /* <DEDUP_REMOVED lines=12> */
.L_x_88:
[----:B------:R-:W-:Y:S05]  /*4880*/  BSYNC B1 ;  /* 0x0000000000017941 */ /* 0x000fea0003800000 */
.L_x_87:
        /* <DEDUP_REMOVED lines=12> */
.L_x_90:
[----:B------:R-:W-:Y:S05]  /*4950*/  BSYNC B1 ;  /* 0x0000000000017941 */ /* 0x000fea0003800000 */
.L_x_89:
        /* <DEDUP_REMOVED lines=12> */
.L_x_92:
[----:B------:R-:W-:Y:S05]  /*4a20*/  BSYNC B1 ;  /* 0x0000000000017941 */ /* 0x000fea0003800000 */
.L_x_91:
        /* <DEDUP_REMOVED lines=12> */
.L_x_94:
[----:B------:R-:W-:Y:S05]  /*4af0*/  BSYNC B1 ;  /* 0x0000000000017941 */ /* 0x000fea0003800000 */
.L_x_93:
        /* <DEDUP_REMOVED lines=12> */
.L_x_96:
[----:B------:R-:W-:Y:S05]  /*4bc0*/  BSYNC B1 ;  /* 0x0000000000017941 */ /* 0x000fea0003800000 */
.L_x_95:
        /* <DEDUP_REMOVED lines=12> */
.L_x_98:
[----:B------:R-:W-:Y:S05]  /*4c90*/  BSYNC B1 ;  /* 0x0000000000017941 */ /* 0x000fea0003800000 */
.L_x_97:
        /* <DEDUP_REMOVED lines=12> */
.L_x_100:
[----:B------:R-:W-:Y:S05]  /*4d60*/  BSYNC B1 ;  /* 0x0000000000017941 */ /* 0x000fea0003800000 */
.L_x_99:
        /* <DEDUP_REMOVED lines=12> */
.L_x_102:
[----:B------:R-:W-:Y:S05]  /*4e30*/  BSYNC B1 ;  /* 0x0000000000017941 */ /* 0x000fea0003800000 */
.L_x_101:
        /* <DEDUP_REMOVED lines=12> */
.L_x_104:
[----:B------:R-:W-:Y:S05]  /*4f00*/  BSYNC B1 ;  /* 0x0000000000017941 */ /* 0x000fea0003800000 */
.L_x_103:
        /* <DEDUP_REMOVED lines=12> */
.L_x_106:
[----:B------:R-:W-:Y:S05]  /*4fd0*/  BSYNC B1 ;  /* 0x0000000000017941 */ /* 0x000fea0003800000 */
.L_x_105:
        /* <DEDUP_REMOVED lines=12> */
.L_x_108:
[----:B------:R-:W-:Y:S05]  /*50a0*/  BSYNC B1 ;  /* 0x0000000000017941 */ /* 0x000fea0003800000 */
.L_x_107:
        /* <DEDUP_REMOVED lines=12> */
.L_x_110:
[----:B------:R-:W-:Y:S05]  /*5170*/  BSYNC B1 ;  /* 0x0000000000017941 */ /* 0x000fea0003800000 */
.L_x_109:
        /* <DEDUP_REMOVED lines=12> */
.L_x_112:
[----:B------:R-:W-:Y:S05]  /*5240*/  BSYNC B1 ;  /* 0x0000000000017941 */ /* 0x000fea0003800000 */
.L_x_111:
        /* <DEDUP_REMOVED lines=12> */
.L_x_114:
[----:B------:R-:W-:Y:S05]  /*5310*/  BSYNC B1 ;  /* 0x0000000000017941 */ /* 0x000fea0003800000 */
.L_x_113:
        /* <DEDUP_REMOVED lines=12> */
.L_x_116:
[----:B------:R-:W-:Y:S05]  /*53e0*/  BSYNC B1 ;  /* 0x0000000000017941 */ /* 0x000fea0003800000 */
.L_x_115:
        /* <DEDUP_REMOVED lines=12> */
.L_x_118:
[----:B------:R-:W-:Y:S05]  /*54b0*/  BSYNC B1 ;  /* 0x0000000000017941 */ /* 0x000fea0003800000 */
.L_x_117:
        /* <DEDUP_REMOVED lines=12> */
.L_x_120:
[----:B------:R-:W-:Y:S05]  /*5580*/  BSYNC B1 ;  /* 0x0000000000017941 */ /* 0x000fea0003800000 */
.L_x_119:
        /* <DEDUP_REMOVED lines=12> */
.L_x_122:
[----:B------:R-:W-:Y:S05]  /*5650*/  BSYNC B1 ;  /* 0x0000000000017941 */ /* 0x000fea0003800000 */
.L_x_121:
        /* <DEDUP_REMOVED lines=12> */
.L_x_124:
[----:B------:R-:W-:Y:S05]  /*5720*/  BSYNC B1 ;  /* 0x0000000000017941 */ /* 0x000fea0003800000 */
.L_x_123:
        /* <DEDUP_REMOVED lines=12> */
.L_x_126:
[----:B------:R-:W-:Y:S05]  /*57f0*/  BSYNC B1 ;  /* 0x0000000000017941 */ /* 0x000fea0003800000 */
.L_x_125:
        /* <DEDUP_REMOVED lines=12> */
.L_x_128:
[----:B------:R-:W-:Y:S05]  /*58c0*/  BSYNC B1 ;  /* 0x0000000000017941 */ /* 0x000fea0003800000 */
.L_x_127:
        /* <DEDUP_REMOVED lines=12> */
.L_x_130:
[----:B------:R-:W-:Y:S05]  /*5990*/  BSYNC B1 ;  /* 0x0000000000017941 */ /* 0x000fea0003800000 */
.L_x_129:
        /* <DEDUP_REMOVED lines=12> */
.L_x_132:
[----:B------:R-:W-:Y:S05]  /*5a60*/  BSYNC B1 ;  /* 0x0000000000017941 */ /* 0x000fea0003800000 */
.L_x_131:
        /* <DEDUP_REMOVED lines=12> */
.L_x_134:
[----:B------:R-:W-:Y:S05]  /*5b30*/  BSYNC B1 ;  /* 0x0000000000017941 */ /* 0x000fea0003800000 */
.L_x_133:
        /* <DEDUP_REMOVED lines=12> */
.L_x_136:
[----:B------:R-:W-:Y:S05]  /*5c00*/  BSYNC B1 ;  /* 0x0000000000017941 */ /* 0x000fea0003800000 */
.L_x_135:
        /* <DEDUP_REMOVED lines=12> */
.L_x_138:
[----:B------:R-:W-:Y:S05]  /*5cd0*/  BSYNC B1 ;  /* 0x0000000000017941 */ /* 0x000fea0003800000 */
.L_x_137:
        /* <DEDUP_REMOVED lines=12> */
.L_x_140:
[----:B------:R-:W-:Y:S05]  /*5da0*/  BSYNC B1 ;  /* 0x0000000000017941 */ /* 0x000fea0003800000 */
.L_x_139:
        /* <DEDUP_REMOVED lines=12> */
.L_x_142:
[----:B------:R-:W-:Y:S05]  /*5e70*/  BSYNC B1 ;  /* 0x0000000000017941 */ /* 0x000fea0003800000 */
.L_x_141:
        /* <DEDUP_REMOVED lines=12> */
.L_x_144:
[----:B------:R-:W-:Y:S05]  /*5f40*/  BSYNC B1 ;  /* 0x0000000000017941 */ /* 0x000fea0003800000 */
.L_x_143:
        /* <DEDUP_REMOVED lines=12> */
.L_x_146:
[----:B------:R-:W-:Y:S05]  /*6010*/  BSYNC B1 ;  /* 0x0000000000017941 */ /* 0x000fea0003800000 */
.L_x_145:
        /* <DEDUP_REMOVED lines=12> */
.L_x_148:
[----:B------:R-:W-:Y:S05]  /*60e0*/  BSYNC B1 ;  /* 0x0000000000017941 */ /* 0x000fea0003800000 */
.L_x_147:
[----:B-----5:R-:W-:Y:S01]  /*60f0*/  LOP3.LUT R28, R28, 0xff, RZ, 0xc0, !PT ;  /* 0x000000ff1c1c7812 */ /* 0x020fe200078ec0ff */
[----:B------:R-:W-:Y:S01]  /*6100*/  BSSY B1, `(.L_x_149) ;  /* 0x000000b000017945 */ /* 0x000fe20003800000 */
[----:B------:R-:W-:Y:S02]  /*6110*/  ISETP.LT.OR P4, PT, R27, 0x6a, !P2 ;  /* 0x0000006a1b00780c */ /* 0x000fe40005781670 */
[----:B------:R-:W-:-:S05]  /*6120*/  F2FP.F16.E4M3.UNPACK_B R28, R28 ;  /* 0x0000001cff1c723e */ /* 0x000fca00020006ff */
[----:B------:R-:W-:-:S05]  /*6130*/  HADD2.F32 R28, -RZ, R28.H0_H0 ;  /* 0x2000001cff1c7230 */ /* 0x000fca0000004100 */
[----:B------:R-:W-:-:S04]  /*6140*/  FMUL R28, R28, R9 ;  /* 0x000000091c1c7220 */ /* 0x000fc80000400000 */
[----:B------:R-:W-:Y:S01]  /*6150*/  FFMA R28, R23, R8, R28 ;  /* 0x00000008171c7223 */ /* 0x000fe2000000001c */
[----:B------:R-:W-:-:S04]  /*6160*/  PRMT R23, RZ, 0x7610, R23 ;  /* 0x00007610ff177816 */ /* 0x000fc80000000017 */
[----:B----4-:R-:W-:-:S05]  /*6170*/  F2FP.SATFINITE.E4M3.F32.PACK_AB_MERGE_C R29, RZ, R28, RZ ;  /* 0x0000001cff1d723e */ /* 0x010fca00048070ff */
[----:B------:R4:W-:Y:S01]  /*6180*/  @!P5 STG.E.U8 desc[UR16][R10.64+0x68], R29 ;  /* 0x0000681d0a00d986 */ /* 0x0009e2000c101110 */
[----:B------:R-:W-:Y:S05]  /*6190*/  @P4 BRA `(.L_x_150) ;  /* 0x0000000000044947 */ /* 0x000fea0003800000 */
[----:B------:R0:W5:Y:S02]  /*61a0*/  LDG.E.U8 R23, desc[UR16][R24.64+0x69] ;  /* 0x0000691018177981 */ /* 0x000164000c1e1100 */
.L_x_150:
[----:B------:R-:W-:Y:S05]  /*61b0*/  BSYNC B1 ;  /* 0x0000000000017941 */ /* 0x000fea0003800000 */
.L_x_149:
        /* <DEDUP_REMOVED lines=8> */
[----:B------:R-:W-:-:S05]  /*6240*/  F2FP.SATFINITE.E4M3.F32.PACK_AB_MERGE_C R23, RZ, R23, RZ ;  /* 0x00000017ff17723e */ /* 0x000fca00048070ff */
[----:B------:R0:W-:Y:S01]  /*6250*/  @!P4 STG.E.U8 desc[UR16][R10.64+0x69], R23 ;  /* 0x000069170a00c986 */ /* 0x0001e2000c101110 */
[----:B------:R-:W-:Y:S05]  /*6260*/  @P5 BRA `(.L_x_152) ;  /* 0x0000000000045947 */ /* 0x000fea0003800000 */
[----:B------:R0:W5:Y:S02]  /*6270*/  LDG.E.U8 R22, desc[UR16][R6.64+0x70] ;  /* 0x0000701006167981 */ /* 0x000164000c1e1100 */
.L_x_152:
[----:B------:R-:W-:Y:S05]  /*6280*/  BSYNC B1 ;  /* 0x0000000000017941 */ /* 0x000fea0003800000 */
.L_x_151:
        /* <DEDUP_REMOVED lines=8> */
[----:B0-----:R-:W-:-:S05]  /*6310*/  F2FP.SATFINITE.E4M3.F32.PACK_AB_MERGE_C R23, RZ, R22, RZ ;  /* 0x00000016ff17723e */ /* 0x001fca00048070ff */
[----:B------:R0:W-:Y:S01]  /*6320*/  @!P5 STG.E.U8 desc[UR16][R12.64+0x70], R23 ;  /* 0x000070170c00d986 */ /* 0x0001e2000c101110 */
[----:B------:R-:W-:Y:S05]  /*6330*/  @P4 BRA `(.L_x_154) ;  /* 0x0000000000044947 */ /* 0x000fea0003800000 */
[----:B------:R0:W5:Y:S02]  /*6340*/  LDG.E.U8 R21, desc[UR16][R6.64+0x71] ;  /* 0x0000711006157981 */ /* 0x000164000c1e1100 */
.L_x_154:
[----:B------:R-:W-:Y:S05]  /*6350*/  BSYNC B1 ;  /* 0x0000000000017941 */ /* 0x000fea0003800000 */
.L_x_153:
        /* <DEDUP_REMOVED lines=12> */
.L_x_156:
[----:B------:R-:W-:Y:S05]  /*6420*/  BSYNC B1 ;  /* 0x0000000000017941 */ /* 0x000fea0003800000 */
.L_x_155:
        /* <DEDUP_REMOVED lines=12> */
.L_x_158:
[----:B------:R-:W-:Y:S05]  /*64f0*/  BSYNC B1 ;  /* 0x0000000000017941 */ /* 0x000fea0003800000 */
.L_x_157:
        /* <DEDUP_REMOVED lines=12> */
.L_x_160:
[----:B------:R-:W-:Y:S05]  /*65c0*/  BSYNC B1 ;  /* 0x0000000000017941 */ /* 0x000fea0003800000 */
.L_x_159:
        /* <DEDUP_REMOVED lines=12> */
.L_x_162:
[----:B------:R-:W-:Y:S05]  /*6690*/  BSYNC B1 ;  /* 0x0000000000017941 */ /* 0x000fea0003800000 */
.L_x_161:
[----:B-----5:R-:W-:Y:S01]  /*66a0*/  LOP3.LUT R15, R15, 0xff, RZ, 0xc0, !PT ;  /* 0x000000ff0f0f7812 */ /* 0x020fe200078ec0ff */
[----:B------:R-:W-:Y:S01]  /*66b0*/  BSSY B1, `(.L_x_163) ;  /* 0x000000b000017945 */ /* 0x000fe20003800000 */
[----:B------:R-:W-:Y:S02]  /*66c0*/  ISETP.LT.OR P4, PT, R27, 0x79, !P2 ;  /* 0x000000791b00780c */ /* 0x000fe40005781670 */
[----:B------:R-:W-:-:S05]  /*66d0*/  F2FP.F16.E4M3.UNPACK_B R15, R15 ;  /* 0x0000000fff0f723e */ /* 0x000fca00020006ff */
[----:B0-2---:R-:W-:-:S05]  /*66e0*/  HADD2.F32 R6, -RZ, R15.H0_H0 ;  /* 0x2000000fff067230 */ /* 0x005fca0000004100 */
[----:B------:R-:W-:Y:S01]  /*66f0*/  FMUL R7, R6, R9 ;  /* 0x0000000906077220 */ /* 0x000fe20000400000 */
[----:B------:R-:W-:-:S03]  /*6700*/  PRMT R6, RZ, 0x7610, R6 ;  /* 0x00007610ff067816 */ /* 0x000fc60000000006 */
[----:B------:R-:W-:-:S05]  /*6710*/  FFMA R7, R14, R8, R7 ;  /* 0x000000080e077223 */ /* 0x000fca0000000007 */
[----:B------:R-:W-:-:S05]  /*6720*/  F2FP.SATFINITE.E4M3.F32.PACK_AB_MERGE_C R7, RZ, R7, RZ ;  /* 0x00000007ff07723e */ /* 0x000fca00048070ff */
[----:B------:R0:W-:Y:S01]  /*6730*/  @!P1 STG.E.U8 desc[UR16][R12.64+0x79], R7 ;  /* 0x000079070c009986 */ /* 0x0001e2000c101110 */
[----:B------:R-:W-:Y:S05]  /*6740*/  @P4 BRA `(.L_x_164) ;  /* 0x0000000000044947 */ /* 0x000fea0003800000 */
[----:B------:R2:W5:Y:S02]  /*6750*/  LDG.E.U8 R6, desc[UR16][R24.64+0x78] ;  /* 0x0000781018067981 */ /* 0x000564000c1e1100 */
.L_x_164:
[----:B------:R-:W-:Y:S05]  /*6760*/  BSYNC B1 ;  /* 0x0000000000017941 */ /* 0x000fea0003800000 */
.L_x_163:
[----:B-----5:R-:W-:Y:S01]  /*6770*/  LOP3.LUT R6, R6, 0xff, RZ, 0xc0, !PT ;  /* 0x000000ff06067812 */ /* 0x020fe200078ec0ff */
[----:B------:R-:W-:Y:S01]  /*6780*/  BSSY B1, `(.L_x_165) ;  /* 0x000000b000017945 */ /* 0x000fe20003800000 */
[----:B------:R-:W-:Y:S02]  /*6790*/  ISETP.LT.OR P2, PT, R27, 0x7a, !P2 ;  /* 0x0000007a1b00780c */ /* 0x000fe40005741670 */
[----:B------:R-:W-:-:S05]  /*67a0*/  F2FP.F16.E4M3.UNPACK_B R6, R6 ;  /* 0x00000006ff06723e */ /* 0x000fca00020006ff */
[----:B------:R-:W-:-:S05]  /*67b0*/  HADD2.F32 R6, -RZ, R6.H0_H0 ;  /* 0x20000006ff067230 */ /* 0x000fca0000004100 */
[----:B------:R-:W-:-:S04]  /*67c0*/  FMUL R6, R6, R9 ;  /* 0x0000000906067220 */ /* 0x000fc80000400000 */
[----:B------:R-:W-:-:S05]  /*67d0*/  FFMA R6, R17, R8, R6 ;  /* 0x0000000811067223 */ /* 0x000fca0000000006 */
[----:B0-----:R-:W-:Y:S02]  /*67e0*/  F2FP.SATFINITE.E4M3.F32.PACK_AB_MERGE_C R7, RZ, R6, RZ ;  /* 0x00000006ff07723e */ /* 0x001fe400048070ff */
[----:B------:R-:W-:-:S03]  /*67f0*/  PRMT R6, RZ, 0x7610, R6 ;  /* 0x00007610ff067816 */ /* 0x000fc60000000006 */
[----:B------:R0:W-:Y:S01]  /*6800*/  @!P4 STG.E.U8 desc[UR16][R10.64+0x78], R7 ;  /* 0x000078070a00c986 */ /* 0x0001e2000c101110 */
[----:B------:R-:W-:Y:S05]  /*6810*/  @P2 BRA `(.L_x_166) ;  /* 0x0000000000042947 */ /* 0x000fea0003800000 */
[----:B------:R0:W5:Y:S02]  /*6820*/  LDG.E.U8 R6, desc[UR16][R24.64+0x79] ;  /* 0x0000791018067981 */ /* 0x000164000c1e1100 */
.L_x_166:
[----:B------:R-:W-:Y:S05]  /*6830*/  BSYNC B1 ;  /* 0x0000000000017941 */ /* 0x000fea0003800000 */
.L_x_165:
[----:B------:R-:W-:Y:S05]  /*6840*/  @P2 BRA `(.L_x_167) ;  /* 0x0000001000282947 */ /* 0x000fea0003800000 */
[----:B-----5:R-:W-:-:S04]  /*6850*/  LOP3.LUT R6, R6, 0xff, RZ, 0xc0, !PT ;  /* 0x000000ff06067812 */ /* 0x020fc800078ec0ff */
[----:B------:R-:W-:-:S05]  /*6860*/  F2FP.F16.E4M3.UNPACK_B R6, R6 ;  /* 0x00000006ff06723e */ /* 0x000fca00020006ff */
[----:B------:R-:W-:-:S05]  /*6870*/  HADD2.F32 R6, -RZ, R6.H0_H0 ;  /* 0x20000006ff067230 */ /* 0x000fca0000004100 */
[----:B0-----:R-:W-:-:S04]  /*6880*/  FMUL R7, R6, R9 ;  /* 0x0000000906077220 */ /* 0x001fc80000400000 */
[----:B------:R-:W-:-:S05]  /*6890*/  FFMA R7, R16, R8, R7 ;  /* 0x0000000810077223 */ /* 0x000fca0000000007 */
[----:B------:R-:W-:-:S05]  /*68a0*/  F2FP.SATFINITE.E4M3.F32.PACK_AB_MERGE_C R7, RZ, R7, RZ ;  /* 0x00000007ff07723e */ /* 0x000fca00048070ff */
[----:B------:R0:W-:Y:S01]  /*68b0*/  STG.E.U8 desc[UR16][R10.64+0x79], R7 ;  /* 0x000079070a007986 */ /* 0x0001e2000c101110 */
[----:B------:R-:W-:Y:S05]  /*68c0*/  BRA `(.L_x_167) ;  /* 0x0000001000087947 */ /* 0x000fea0003800000 */
.L_x_38:
[----:B------:R-:W-:Y:S01]  /*68d0*/  ISETP.GE.AND P2, PT, R33, 0x1, PT ;  /* 0x000000012100780c */ /* 0x000fe20003f46270 */
[-C--:B--2---:R-:W-:Y:S01]  /*68e0*/  FMUL R141, R141, R8.reuse ;  /* 0x000000088d8d7220 */ /* 0x084fe20000400000 */
[-C--:B------:R-:W-:Y:S01]  /*68f0*/  FMUL R140, R140, R8.reuse ;  /* 0x000000088c8c7220 */ /* 0x080fe20000400000 */
[----:B------:R-:W-:Y:S01]  /*6900*/  ISETP.GE.AND P1, PT, R33, 0x9, PT ;  /* 0x000000092100780c */ /* 0x000fe20003f26270 */
[-C--:B------:R-:W-:Y:S01]  /*6910*/  FMUL R138, R138, R8.reuse ;  /* 0x000000088a8a7220 */ /* 0x080fe20000400000 */
[----:B------:R-:W-:Y:S01]  /*6920*/  ISETP.LT.OR P5, PT, R27, 0x1, !P2 ;  /* 0x000000011b00780c */ /* 0x000fe200057a1670 */
[-C--:B------:R-:W-:Y:S01]  /*6930*/  FMUL R139, R139, R8.reuse ;  /* 0x000000088b8b7220 */ /* 0x080fe20000400000 */
[----:B------:R-:W-:Y:S01]  /*6940*/  ISETP.LT.OR P4, PT, R27, 0x2, !P2 ;  /* 0x000000021b00780c */ /* 0x000fe20005781670 */
[-C--:B------:R-:W-:Y:S01]  /*6950*/  FMUL R137, R137, R8.reuse ;  /* 0x0000000889897220 */ /* 0x080fe20000400000 */
[----:B------:R-:W-:Y:S01]  /*6960*/  F2FP.SATFINITE.E4M3.F32.PACK_AB_MERGE_C R141, RZ, R141, RZ ;  /* 0x0000008dff8d723e */ /* 0x000fe200048070ff */
[----:B------:R-:W-:Y:S01]  /*6970*/  FMUL R136, R136, R8 ;  /* 0x0000000888887220 */ /* 0x000fe20000400000 */
[----:B------:R-:W-:Y:S01]  /*6980*/  F2FP.SATFINITE.E4M3.F32.PACK_AB_MERGE_C R7, RZ, R140, RZ ;  /* 0x0000008cff07723e */ /* 0x000fe200048070ff */
[-C--:B------:R-:W-:Y:S01]  /*6990*/  FMUL R135, R135, R8.reuse ;  /* 0x0000000887877220 */ /* 0x080fe20000400000 */
[C---:B------:R-:W-:Y:S01]  /*69a0*/  ISETP.LT.OR P6, PT, R27.reuse, 0x9, !P2 ;  /* 0x000000091b00780c */ /* 0x040fe200057c1670 */
[----:B------:R-:W-:Y:S01]  /*69b0*/  FMUL R134, R134, R8 ;  /* 0x0000000886867220 */ /* 0x000fe20000400000 */
[----:B------:R-:W-:Y:S01]  /*69c0*/  F2FP.SATFINITE.E4M3.F32.PACK_AB_MERGE_C R25, RZ, R138, RZ ;  /* 0x0000008aff19723e */ /* 0x000fe200048070ff */
[-C--:B------:R-:W-:Y:S01]  /*69d0*/  FMUL R132, R132, R8.reuse ;  /* 0x0000000884847220 */ /* 0x080fe20000400000 */
[----:B------:R-:W-:Y:S01]  /*69e0*/  F2FP.SATFINITE.E4M3.F32.PACK_AB_MERGE_C R139, RZ, R139, RZ ;  /* 0x0000008bff8b723e */ /* 0x000fe200048070ff */
[----:B------:R-:W-:Y:S01]  /*69f0*/  @!P5 STG.E.U8 desc[UR16][R12.64], R141 ;  /* 0x0000008d0c00d986 */ /* 0x000fe2000c101110 */
[----:B------:R-:W-:Y:S01]  /*6a00*/  ISETP.LT.OR P5, PT, R27, 0x2, !P1 ;  /* 0x000000021b00780c */ /* 0x000fe20004fa1670 */
[-C--:B------:R-:W-:Y:S01]  /*6a10*/  FMUL R133, R133, R8.reuse ;  /* 0x0000000885857220 */ /* 0x080fe20000400000 */
[----:B------:R-:W-:Y:S01]  /*6a20*/  F2FP.SATFINITE.E4M3.F32.PACK_AB_MERGE_C R137, RZ, R137, RZ ;  /* 0x00000089ff89723e */ /* 0x000fe200048070ff */
[----:B------:R0:W-:Y:S01]  /*6a30*/  @!P4 STG.E.U8 desc[UR16][R12.64+0x1], R7 ;  /* 0x000001070c00c986 */ /* 0x0001e2000c101110 */
[----:B------:R-:W-:Y:S01]  /*6a40*/  ISETP.LT.OR P4, PT, R27, 0x1, !P1 ;  /* 0x000000011b00780c */ /* 0x000fe20004f81670 */
[-C--:B------:R-:W-:Y:S01]  /*6a50*/  FMUL R131, R131, R8.reuse ;  /* 0x0000000883837220 */ /* 0x080fe20000400000 */
[----:B------:R-:W-:Y:S01]  /*6a60*/  F2FP.SATFINITE.E4M3.F32.PACK_AB_MERGE_C R135, RZ, R135, RZ ;  /* 0x00000087ff87723e */ /* 0x000fe200048070ff */
[----:B------:R-:W-:Y:S01]  /*6a70*/  FMUL R130, R130, R8 ;  /* 0x0000000882827220 */ /* 0x000fe20000400000 */
[----:B------:R-:W-:Y:S01]  /*6a80*/  F2FP.SATFINITE.E4M3.F32.PACK_AB_MERGE_C R29, RZ, R134, RZ ;  /* 0x00000086ff1d723e */ /* 0x000fe200048070ff */
[-C--:B------:R-:W-:Y:S01]  /*6a90*/  FMUL R129, R129, R8.reuse ;  /* 0x0000000881817220 */ /* 0x080fe20000400000 */
[----:B------:R-:W-:Y:S01]  /*6aa0*/  F2FP.SATFINITE.E4M3.F32.PACK_AB_MERGE_C R133, RZ, R133, RZ ;  /* 0x00000085ff85723e */ /* 0x000fe200048070ff */
[-C--:B------:R-:W-:Y:S01]  /*6ab0*/  FMUL R128, R128, R8.reuse ;  /* 0x0000000880807220 */ /* 0x080fe20000400000 */
[----:B------:R-:W-:Y:S01]  /*6ac0*/  F2FP.SATFINITE.E4M3.F32.PACK_AB_MERGE_C R131, RZ, R131, RZ ;  /* 0x00000083ff83723e */ /* 0x000fe200048070ff */
[----:B------:R1:W-:Y:S01]  /*6ad0*/  @!P5 STG.E.U8 desc[UR16][R10.64+0x1], R25 ;  /* 0x000001190a00d986 */ /* 0x0003e2000c101110 */
[C---:B------:R-:W-:Y:S01]  /*6ae0*/  ISETP.LT.OR P5, PT, R27.reuse, 0xa, !P2 ;  /* 0x0000000a1b00780c */ /* 0x040fe200057a1670 */
[----:B------:R-:W-:Y:S01]  /*6af0*/  FMUL R126, R126, R8 ;  /* 0x000000087e7e7220 */ /* 0x000fe20000400000 */
[----:B0-----:R-:W-:Y:S01]  /*6b00*/  F2FP.SATFINITE.E4M3.F32.PACK_AB_MERGE_C R7, RZ, R136, RZ ;  /* 0x00000088ff07723e */ /* 0x001fe200048070ff */
[----:B------:R-:W-:Y:S01]  /*6b10*/  @!P4 STG.E.U8 desc[UR16][R10.64], R139 ;  /* 0x0000008b0a00c986 */ /* 0x000fe2000c101110 */
[----:B------:R-:W-:Y:S01]  /*6b20*/  ISETP.LT.OR P4, PT, R27, 0x9, !P1 ;  /* 0x000000091b00780c */ /* 0x000fe20004f81670 */
[-C--:B------:R-:W-:Y:S01]  /*6b30*/  FMUL R127, R127, R8.reuse ;  /* 0x000000087f7f7220 */ /* 0x080fe20000400000 */
[----:B------:R-:W-:Y:S01]  /*6b40*/  F2FP.SATFINITE.E4M3.F32.PACK_AB_MERGE_C R129, RZ, R129, RZ ;  /* 0x00000081ff81723e */ /* 0x000fe200048070ff */
[----:B------:R-:W-:Y:S01]  /*6b50*/  @!P6 STG.E.U8 desc[UR16][R12.64+0x8], R137 ;  /* 0x000008890c00e986 */ /* 0x000fe2000c101110 */
[----:B------:R-:W-:Y:S01]  /*6b60*/  ISETP.LT.OR P6, PT, R27, 0xa, !P1 ;  /* 0x0000000a1b00780c */ /* 0x000fe20004fc1670 */
[-C--:B------:R-:W-:Y:S01]  /*6b70*/  FMUL R125, R125, R8.reuse ;  /* 0x000000087d7d7220 */ /* 0x080fe20000400000 */
[----:B------:R-:W-:Y:S01]  /*6b80*/  F2FP.SATFINITE.E4M3.F32.PACK_AB_MERGE_C R127, RZ, R127, RZ ;  /* 0x0000007fff7f723e */ /* 0x000fe200048070ff */
[----:B------:R-:W-:Y:S01]  /*6b90*/  FMUL R124, R124, R8 ;  /* 0x000000087c7c7220 */ /* 0x000fe20000400000 */
[----:B-1----:R-:W-:Y:S01]  /*6ba0*/  F2FP.SATFINITE.E4M3.F32.PACK_AB_MERGE_C R25, RZ, R132, RZ ;  /* 0x00000084ff19723e */ /* 0x002fe200048070ff */
[----:B------:R0:W-:Y:S01]  /*6bb0*/  @!P5 STG.E.U8 desc[UR16][R12.64+0x9], R7 ;  /* 0x000009070c00d986 */ /* 0x0001e2000c101110 */
[----:B------:R-:W-:Y:S01]  /*6bc0*/  ISETP.LT.OR P5, PT, R27, 0x12, !P2 ;  /* 0x000000121b00780c */ /* 0x000fe200057a1670 */
[-C--:B------:R-:W-:Y:S01]  /*6bd0*/  FMUL R123, R123, R8.reuse ;  /* 0x000000087b7b7220 */ /* 0x080fe20000400000 */
[----:B------:R-:W-:Y:S01]  /*6be0*/  F2FP.SATFINITE.E4M3.F32.PACK_AB_MERGE_C R125, RZ, R125, RZ ;  /* 0x0000007dff7d723e */ /* 0x000fe200048070ff */
[----:B------:R-:W-:Y:S01]  /*6bf0*/  @!P4 STG.E.U8 desc[UR16][R10.64+0x8], R135 ;  /* 0x000008870a00c986 */ /* 0x000fe2000c101110 */
[C---:B------:R-:W-:Y:S01]  /*6c00*/  ISETP.LT.OR P4, PT, R27.reuse, 0x11, !P2 ;  /* 0x000000111b00780c */ /* 0x040fe20005781670 */
[-C--:B------:R-:W-:Y:S01]  /*6c10*/  FMUL R122, R122, R8.reuse ;  /* 0x000000087a7a7220 */ /* 0x080fe20000400000 */
[----:B------:R-:W-:Y:S01]  /*6c20*/  F2FP.SATFINITE.E4M3.F32.PACK_AB_MERGE_C R123, RZ, R123, RZ ;  /* 0x0000007bff7b723e */ /* 0x000fe200048070ff */
[----:B------:R1:W-:Y:S01]  /*6c30*/  @!P6 STG.E.U8 desc[UR16][R10.64+0x9], R29 ;  /* 0x0000091d0a00e986 */ /* 0x0003e2000c101110 */
[----:B------:R-:W-:Y:S01]  /*6c40*/  ISETP.LT.OR P6, PT, R27, 0x11, !P1 ;  /* 0x000000111b00780c */ /* 0x000fe20004fc1670 */
[-C--:B------:R-:W-:Y:S01]  /*6c50*/  FMUL R120, R120, R8.reuse ;  /* 0x0000000878787220 */ /* 0x080fe20000400000 */
[----:B------:R-:W-:Y:S01]  /*6c60*/  FMUL R121, R121, R8 ;  /* 0x0000000879797220 */ /* 0x000fe20000400000 */
[----:B0-----:R-:W-:Y:S01]  /*6c70*/  F2FP.SATFINITE.E4M3.F32.PACK_AB_MERGE_C R7, RZ, R130, RZ ;  /* 0x00000082ff07723e */ /* 0x001fe200048070ff */
[-C--:B------:R-:W-:Y:S01]  /*6c80*/  FMUL R119, R119, R8.reuse ;  /* 0x0000000877777220 */ /* 0x080fe20000400000 */
[----:B------:R0:W-:Y:S01]  /*6c90*/  @!P5 STG.E.U8 desc[UR16][R12.64+0x11], R25 ;  /* 0x000011190c00d986 */ /* 0x0001e2000c101110 */
[C---:B------:R-:W-:Y:S01]  /*6ca0*/  ISETP.LT.OR P5, PT, R27.reuse, 0x12, !P1 ;  /* 0x000000121b00780c */ /* 0x040fe20004fa1670 */
[-C--:B------:R-:W-:Y:S01]  /*6cb0*/  FMUL R118, R118, R8.reuse ;  /* 0x0000000876767220 */ /* 0x080fe20000400000 */
[----:B------:R-:W-:Y:S01]  /*6cc0*/  F2FP.SATFINITE.E4M3.F32.PACK_AB_MERGE_C R121, RZ, R121, RZ ;  /* 0x00000079ff79723e */ /* 0x000fe200048070ff */
[----:B------:R-:W-:Y:S01]  /*6cd0*/  @!P4 STG.E.U8 desc[UR16][R12.64+0x10], R133 ;  /* 0x000010850c00c986 */ /* 0x000fe2000c101110 */
[----:B------:R-:W-:Y:S01]  /*6ce0*/  ISETP.LT.OR P4, PT, R27, 0x19, !P2 ;  /* 0x000000191b00780c */ /* 0x000fe20005781670 */
[----:B------:R-:W-:Y:S01]  /*6cf0*/  FMUL R117, R117, R8 ;  /* 0x0000000875757220 */ /* 0x000fe20000400000 */
[----:B-1----:R-:W-:Y:S01]  /*6d00*/  F2FP.SATFINITE.E4M3.F32.PACK_AB_MERGE_C R29, RZ, R128, RZ ;  /* 0x00000080ff1d723e */ /* 0x002fe200048070ff */
[----:B------:R-:W-:Y:S01]  /*6d10*/  @!P6 STG.E.U8 desc[UR16][R10.64+0x10], R131 ;  /* 0x000010830a00e986 */ /* 0x000fe2000c101110 */
[C---:B------:R-:W-:Y:S01]  /*6d20*/  ISETP.LT.OR P6, PT, R27.reuse, 0x1a, !P2 ;  /* 0x0000001a1b00780c */ /* 0x040fe200057c1670 */
[-C--:B------:R-:W-:Y:S01]  /*6d30*/  FMUL R116, R116, R8.reuse ;  /* 0x0000000874747220 */ /* 0x080fe20000400000 */
[----:B------:R-:W-:Y:S01]  /*6d40*/  F2FP.SATFINITE.E4M3.F32.PACK_AB_MERGE_C R119, RZ, R119, RZ ;  /* 0x00000077ff77723e */ /* 0x000fe200048070ff */
[----:B------:R-:W-:Y:S01]  /*6d50*/  FMUL R114, R114, R8 ;  /* 0x0000000872727220 */ /* 0x000fe20000400000 */
[----:B0-----:R-:W-:Y:S01]  /*6d60*/  F2FP.SATFINITE.E4M3.F32.PACK_AB_MERGE_C R25, RZ, R126, RZ ;  /* 0x0000007eff19723e */ /* 0x001fe200048070ff */
[----:B------:R0:W-:Y:S01]  /*6d70*/  @!P5 STG.E.U8 desc[UR16][R10.64+0x11], R7 ;  /* 0x000011070a00d986 */ /* 0x0001e2000c101110 */
[----:B------:R-:W-:Y:S01]  /*6d80*/  ISETP.LT.OR P5, PT, R27, 0x1a, !P1 ;  /* 0x0000001a1b00780c */ /* 0x000fe20004fa1670 */
        /* <DEDUP_REMOVED lines=11> */
[----:B0-----:R-:W-:Y:S01]  /*6e40*/  F2FP.SATFINITE.E4M3.F32.PACK_AB_MERGE_C R7, RZ, R124, RZ ;  /* 0x0000007cff07723e */ /* 0x001fe200048070ff */
[----:B------:R0:W-:Y:S01]  /*6e50*/  @!P5 STG.E.U8 desc[UR16][R10.64+0x19], R25 ;  /* 0x000019190a00d986 */ /* 0x0001e2000c101110 */
[C---:B------:R-:W-:Y:S01]  /*6e60*/  ISETP.LT.OR P5, PT, R27.reuse, 0x22, !P2 ;  /* 0x000000221b00780c */ /* 0x040fe200057a1670 */
[-C--:B------:R-:W-:Y:S01]  /*6e70*/  FMUL R110, R110, R8.reuse ;  /* 0x000000086e6e7220 */ /* 0x080fe20000400000 */
[----:B------:R-:W-:Y:S01]  /*6e80*/  F2FP.SATFINITE.E4M3.F32.PACK_AB_MERGE_C R111, RZ, R111, RZ ;  /* 0x0000006fff6f723e */ /* 0x000fe200048070ff */
[----:B------:R-:W-:Y:S01]  /*6e90*/  @!P4 STG.E.U8 desc[UR16][R10.64+0x18], R127 ;  /* 0x0000187f0a00c986 */ /* 0x000fe2000c101110 */
[C---:B------:R-:W-:Y:S01]  /*6ea0*/  ISETP.LT.OR P4, PT, R27.reuse, 0x21, !P1 ;  /* 0x000000211b00780c */ /* 0x040fe20004f81670 */
[----:B------:R-:W-:Y:S01]  /*6eb0*/  FMUL R108, R108, R8 ;  /* 0x000000086c6c7220 */ /* 0x000fe20000400000 */
[----:B-1----:R-:W-:Y:S01]  /*6ec0*/  F2FP.SATFINITE.E4M3.F32.PACK_AB_MERGE_C R29, RZ, R122, RZ ;  /* 0x0000007aff1d723e */ /* 0x002fe200048070ff */
[----:B------:R-:W-:Y:S01]  /*6ed0*/  @!P6 STG.E.U8 desc[UR16][R12.64+0x20], R125 ;  /* 0x0000207d0c00e986 */ /* 0x000fe2000c101110 */
[----:B------:R-:W-:Y:S01]  /*6ee0*/  ISETP.LT.OR P6, PT, R27, 0x22, !P1 ;  /* 0x000000221b00780c */ /* 0x000fe20004fc1670 */
[-C--:B------:R-:W-:Y:S01]  /*6ef0*/  FMUL R109, R109, R8.reuse ;  /* 0x000000086d6d7220 */ /* 0x080fe20000400000 */
[----:B------:R-:W-:Y:S01]  /*6f00*/  FMUL R107, R107, R8 ;  /* 0x000000086b6b7220 */ /* 0x000fe20000400000 */
[----:B0-----:R-:W-:Y:S01]  /*6f10*/  F2FP.SATFINITE.E4M3.F32.PACK_AB_MERGE_C R25, RZ, R120, RZ ;  /* 0x00000078ff19723e */ /* 0x001fe200048070ff */
[-C--:B------:R-:W-:Y:S01]  /*6f20*/  FMUL R106, R106, R8.reuse ;  /* 0x000000086a6a7220 */ /* 0x080fe20000400000 */
        /* <DEDUP_REMOVED lines=33> */
[----:B------:R-:W-:Y:S01]  /*7140*/  ISETP.LT.OR P4, PT, R27, 0x31, !P1 ;  /* 0x000000311b00780c */ /* 0x000fe20004f81670 */
[-C--:B------:R-:W-:Y:S01]  /*7150*/  FMUL R97, R97, R8.reuse ;  /* 0x0000000861617220 */ /* 0x080fe20000400000 */
[-C--:B------:R-:W-:Y:S01]  /*7160*/  FMUL R95, R95, R8.reuse ;  /* 0x000000085f5f7220 */ /* 0x080fe20000400000 */
        /* <DEDUP_REMOVED lines=37> */
[-C--:B------:R-:W-:Y:S01]  /*73c0*/  FMUL R19, R19, R8.reuse ;  /* 0x0000000813137220 */ /* 0x080fe20000400000 */
        /* <DEDUP_REMOVED lines=17> */
[----:B------:R-:W-:Y:S01]  /*74e0*/  F2FP.SATFINITE.E4M3.F32.PACK_AB_MERGE_C R15, RZ, R15, RZ ;  /* 0x0000000fff0f723e */ /* 0x000fe200048070ff */
[----:B------:R1:W-:Y:S01]  /*74f0*/  @!P6 STG.E.U8 desc[UR16][R12.64+0x49], R29 ;  /* 0x0000491d0c00e986 */ /* 0x0003e2000c101110 */
[----:B------:R-:W-:-:S02]  /*7500*/  ISETP.LT.OR P6, PT, R27, 0x51, !P2 ;  /* 0x000000511b00780c */ /* 0x000fc400057c1670 */
[----:B------:R-:W-:Y:S02]  /*7510*/  F2FP.SATFINITE.E4M3.F32.PACK_AB_MERGE_C R17, RZ, R17, RZ ;  /* 0x00000011ff11723e */ /* 0x000fe400048070ff */
[----:B0-----:R-:W-:Y:S01]  /*7520*/  F2FP.SATFINITE.E4M3.F32.PACK_AB_MERGE_C R7, RZ, R100, RZ ;  /* 0x00000064ff07723e */ /* 0x001fe200048070ff */
[----:B------:R0:W-:Y:S01]  /*7530*/  @!P5 STG.E.U8 desc[UR16][R10.64+0x49], R25 ;  /* 0x000049190a00d986 */ /* 0x0001e2000c101110 */
[----:B------:R-:W-:-:S03]  /*7540*/  ISETP.LT.OR P5, PT, R27, 0x52, !P2 ;  /* 0x000000521b00780c */ /* 0x000fc600057a1670 */
[----:B------:R-:W-:Y:S01]  /*7550*/  @!P4 STG.E.U8 desc[UR16][R10.64+0x48], R103 ;  /* 0x000048670a00c986 */ /* 0x000fe2000c101110 */
[C---:B------:R-:W-:Y:S02]  /*7560*/  ISETP.LT.OR P4, PT, R27.reuse, 0x51, !P1 ;  /* 0x000000511b00780c */ /* 0x040fe40004f81670 */
[----:B-1----:R-:W-:Y:S01]  /*7570*/  F2FP.SATFINITE.E4M3.F32.PACK_AB_MERGE_C R29, RZ, R98, RZ ;  /* 0x00000062ff1d723e */ /* 0x002fe200048070ff */
[----:B------:R-:W-:Y:S01]  /*7580*/  @!P6 STG.E.U8 desc[UR16][R12.64+0x50], R101 ;  /* 0x000050650c00e986 */ /* 0x000fe2000c101110 */
[----:B------:R-:W-:Y:S02]  /*7590*/  ISETP.LT.OR P6, PT, R27, 0x52, !P1 ;  /* 0x000000521b00780c */ /* 0x000fe40004fc1670 */
[----:B0-----:R-:W-:-:S03]  /*75a0*/  F2FP.SATFINITE.E4M3.F32.PACK_AB_MERGE_C R25, RZ, R96, RZ ;  /* 0x00000060ff19723e */ /* 0x001fc600048070ff */
[----:B------:R0:W-:Y:S01]  /*75b0*/  @!P5 STG.E.U8 desc[UR16][R12.64+0x51], R7 ;  /* 0x000051070c00d986 */ /* 0x0001e2000c101110 */
[----:B------:R-:W-:-:S03]  /*75c0*/  ISETP.LT.OR P5, PT, R27, 0x5a, !P2 ;  /* 0x0000005a1b00780c */ /* 0x000fc600057a1670 */
[----:B------:R-:W-:Y:S01]  /*75d0*/  @!P4 STG.E.U8 desc[UR16][R10.64+0x50], R99 ;  /* 0x000050630a00c986 */ /* 0x000fe2000c101110 */
[----:B------:R-:W-:-:S03]  /*75e0*/  ISETP.LT.OR P4, PT, R27, 0x59, !P2 ;  /* 0x000000591b00780c */ /* 0x000fc60005781670 */
[----:B------:R1:W-:Y:S01]  /*75f0*/  @!P6 STG.E.U8 desc[UR16][R10.64+0x51], R29 ;  /* 0x0000511d0a00e986 */ /* 0x0003e2000c101110 */
[----:B------:R-:W-:Y:S02]  /*7600*/  ISETP.LT.OR P6, PT, R27, 0x59, !P1 ;  /* 0x000000591b00780c */ /* 0x000fe40004fc1670 */
[----:B0-----:R-:W-:-:S03]  /*7610*/  F2FP.SATFINITE.E4M3.F32.PACK_AB_MERGE_C R7, RZ, R94, RZ ;  /* 0x0000005eff07723e */ /* 0x001fc600048070ff */
        /* <DEDUP_REMOVED lines=27> */
[----:B------:R-:W-:Y:S01]  /*77d0*/  @!P6 STG.E.U8 desc[UR16][R10.64+0x69], R29 ;  /* 0x0000691d0a00e986 */ /* 0x000fe2000c101110 */
[----:B------:R-:W-:Y:S02]  /*77e0*/  ISETP.LT.OR P6, PT, R27, 0x71, !P1 ;  /* 0x000000711b00780c */ /* 0x000fe40004fc1670 */
[----:B0-----:R-:W-:-:S03]  /*77f0*/  F2FP.SATFINITE.E4M3.F32.PACK_AB_MERGE_C R7, RZ, R18, RZ ;  /* 0x00000012ff07723e */ /* 0x001fc600048070ff */
[----:B------:R-:W-:Y:S01]  /*7800*/  @!P5 STG.E.U8 desc[UR16][R12.64+0x71], R25 ;  /* 0x000071190c00d986 */ /* 0x000fe2000c101110 */
[C---:B------:R-:W-:Y:S02]  /*7810*/  ISETP.LT.OR P5, PT, R27.reuse, 0x79, !P2 ;  /* 0x000000791b00780c */ /* 0x040fe400057a1670 */
[C---:B------:R-:W-:Y:S01]  /*7820*/  ISETP.LT.OR P2, PT, R27.reuse, 0x7a, !P2 ;  /* 0x0000007a1b00780c */ /* 0x040fe20005741670 */
[----:B------:R0:W-:Y:S01]  /*7830*/  @!P4 STG.E.U8 desc[UR16][R12.64+0x70], R21 ;  /* 0x000070150c00c986 */ /* 0x0001e2000c101110 */
[----:B------:R-:W-:-:S03]  /*7840*/  ISETP.LT.OR P4, PT, R27, 0x72, !P1 ;  /* 0x000000721b00780c */ /* 0x000fc60004f81670 */
[----:B------:R1:W-:Y:S01]  /*7850*/  @!P6 STG.E.U8 desc[UR16][R10.64+0x70], R19 ;  /* 0x000070130a00e986 */ /* 0x0003e2000c101110 */
[C---:B------:R-:W-:Y:S02]  /*7860*/  ISETP.LT.OR P6, PT, R27.reuse, 0x79, !P1 ;  /* 0x000000791b00780c */ /* 0x040fe40004fc1670 */
[----:B------:R-:W-:Y:S02]  /*7870*/  ISETP.LT.OR P1, PT, R27, 0x7a, !P1 ;  /* 0x0000007a1b00780c */ /* 0x000fe40004f21670 */
[----:B0-----:R-:W-:-:S05]  /*7880*/  F2FP.SATFINITE.E4M3.F32.PACK_AB_MERGE_C R21, RZ, R16, RZ ;  /* 0x00000010ff15723e */ /* 0x001fca00048070ff */
[----:B------:R0:W-:Y:S01]  /*7890*/  @!P4 STG.E.U8 desc[UR16][R10.64+0x71], R7 ;  /* 0x000071070a00c986 */ /* 0x0001e2000c101110 */
[----:B-1----:R-:W-:-:S03]  /*78a0*/  F2FP.SATFINITE.E4M3.F32.PACK_AB_MERGE_C R19, RZ, R14, RZ ;  /* 0x0000000eff13723e */ /* 0x002fc600048070ff */
[----:B------:R0:W-:Y:S04]  /*78b0*/  @!P5 STG.E.U8 desc[UR16][R12.64+0x78], R15 ;  /* 0x0000780f0c00d986 */ /* 0x0001e8000c101110 */
[----:B------:R0:W-:Y:S04]  /*78c0*/  @!P2 STG.E.U8 desc[UR16][R12.64+0x79], R19 ;  /* 0x000079130c00a986 */ /* 0x0001e8000c101110 */
[----:B------:R0:W-:Y:S04]  /*78d0*/  @!P6 STG.E.U8 desc[UR16][R10.64+0x78], R17 ;  /* 0x000078110a00e986 */ /* 0x0001e8000c101110 */
[----:B------:R0:W-:Y:S02]  /*78e0*/  @!P1 STG.E.U8 desc[UR16][R10.64+0x79], R21 ;  /* 0x000079150a009986 */ /* 0x0001e4000c101110 */
.L_x_167:
[----:B------:R-:W-:Y:S05]  /*78f0*/  BSYNC B0 ;  /* 0x0000000000007941 */ /* 0x000fea0003800000 */
.L_x_37:
[----:B------:R-:W-:Y:S01]  /*7900*/  ULDC UR6, c[0x0][0xc] ;  /* 0x0000030000067ab9 */ /* 0x000fe20000000800 */
[----:B------:R-:W-:Y:S01]  /*7910*/  ULDC UR7, c[0x0][0x10] ;  /* 0x0000040000077ab9 */ /* 0x000fe20000000800 */
[----:B0-----:R-:W0:Y:S01]  /*7920*/  LDC R7, c[0x0][0x14] ;  /* 0x00000500ff077b82 */ /* 0x001e220000000800 */
[----:B------:R-:W-:Y:S01]  /*7930*/  UIMAD.WIDE.U32 UR6, UR6, UR7, URZ ;  /* 0x00000007060672a5 */ /* 0x000fe2000f8e003f */
[----:B----4-:R-:W-:Y:S02]  /*7940*/  IMAD.MOV.U32 R10, RZ, RZ, -0x1 ;  /* 0xffffffffff0a7424 */ /* 0x010fe400078e00ff */
[----:B-----5:R-:W-:-:S03]  /*7950*/  IMAD.MOV.U32 R6, RZ, RZ, -0x1 ;  /* 0xffffffffff067424 */ /* 0x020fc600078e00ff */
[----:B0-----:R-:W-:-:S04]  /*7960*/  IMAD.WIDE.U32 R2, R7, UR6, R2 ;  /* 0x0000000607027c25 */ /* 0x001fc8000f8e0002 */
[----:B------:R-:W-:Y:S01]  /*7970*/  IMAD R7, R7, UR7, RZ ;  /* 0x0000000707077c24 */ /* 0x000fe2000f8e02ff */
[----:B------:R-:W-:Y:S02]  /*7980*/  ULDC.64 UR6, c[0x0][0x650] ;  /* 0x0001940000067ab9 */ /* 0x000fe40000000a00 */
[----:B------:R-:W-:Y:S01]  /*7990*/  ISETP.GE.U32.AND P1, PT, R2, UR6, PT ;  /* 0x0000000602007c0c */ /* 0x000fe2000bf26070 */
[--C-:B------:R-:W-:Y:S01]  /*79a0*/  IMAD.IADD R3, R3, 0x1, R7.reuse ;  /* 0x0000000103037824 */ /* 0x100fe200078e0207 */
[----:B------:R-:W-:-:S04]  /*79b0*/  PRMT R7, RZ, 0x7610, R7 ;  /* 0x00007610ff077816 */ /* 0x000fc80000000007 */
[----:B------:R-:W-:-:S13]  /*79c0*/  ISETP.GE.U32.AND.EX P1, PT, R3, UR7, PT, P1 ;  /* 0x0000000703007c0c */ /* 0x000fda000bf26110 */
[----:B------:R-:W-:Y:S05]  /*79d0*/  @P1 BRA `(.L_x_168) ;  /* 0x0000000400601947 */ /* 0x000fea0003800000 */
[----:B------:R-:W0:Y:S01]  /*79e0*/  S2R R20, SR_CTAID.X ;  /* 0x0000000000147919 */ /* 0x000e220000002500 */
[----:B------:R-:W4:Y:S01]  /*79f0*/  LDC.64 R14, c[0x0][0x628] ;  /* 0x00018a00ff0e7b82 */ /* 0x000f220000000a00 */
[----:B------:R-:W-:Y:S01]  /*7a00*/  ULDC UR6, c[0x0][0x150] ;  /* 0x0000540000067ab9 */ /* 0x000fe20000000800 */
[----:B-1----:R-:W-:Y:S01]  /*7a10*/  IMAD.MOV.U32 R12, RZ, RZ, R2 ;  /* 0x000000ffff0c7224 */ /* 0x002fe200078e0002 */
[----:B------:R-:W1:Y:S01]  /*7a20*/  S2R R22, SR_CTAID.Y ;  /* 0x0000000000167919 */ /* 0x000e620000002600 */
[----:B------:R-:W-:-:S04]  /*7a30*/  IMAD.MOV.U32 R13, RZ, RZ, R3 ;  /* 0x000000ffff0d7224 */ /* 0x000fc800078e0003 */
[----:B------:R-:W1:Y:S08]  /*7a40*/  LDC R23, c[0x0][0x144] ;  /* 0x00005100ff177b82 */ /* 0x000e700000000800 */
[----:B------:R-:W1:Y:S08]  /*7a50*/  LDC R16, c[0x0][0x630] ;  /* 0x00018c00ff107b82 */ /* 0x000e700000000800 */
[----:B------:R-:W1:Y:S01]  /*7a60*/  LDC.64 R18, c[0x0][0x620] ;  /* 0x00018800ff127b82 */ /* 0x000e620000000a00 */
[----:B----4-:R-:W-:-:S04]  /*7a70*/  ISETP.NE.U32.AND P1, PT, R14, RZ, PT ;  /* 0x000000ff0e00720c */ /* 0x010fc80003f25070 */
[----:B------:R-:W-:Y:S02]  /*7a80*/  ISETP.NE.AND.EX P1, PT, R15, RZ, PT, P1 ;  /* 0x000000ff0f00720c */ /* 0x000fe40003f25310 */
[----:B0-----:R-:W-:-:S05]  /*7a90*/  I2FP.F32.U32 R6, R20 ;  /* 0x0000001400067245 */ /* 0x001fca0000201000 */
[----:B------:R-:W-:-:S04]  /*7aa0*/  FMUL R6, R6, UR6 ;  /* 0x0000000606067c20 */ /* 0x000fc80008400000 */
[----:B------:R0:W4:Y:S02]  /*7ab0*/  F2I.U32.TRUNC.NTZ R21, R6 ;  /* 0x0000000600157305 */ /* 0x000124000020f000 */
[----:B------:R-:W-:Y:S05]  /*7ac0*/  @!P1 BRA `(.L_x_169) ;  /* 0x0000000000289947 */ /* 0x000fea0003800000 */
[----:B------:R-:W5:Y:S02]  /*7ad0*/  LDC R7, c[0x0][0x634] ;  /* 0x00018d00ff077b82 */ /* 0x000f640000000800 */
[----:B-----5:R-:W-:-:S05]  /*7ae0*/  IADD3 R13, P1, R2, R7, RZ ;  /* 0x00000007020d7210 */ /* 0x020fca0007f3e0ff */
[----:B------:R-:W-:-:S04]  /*7af0*/  IMAD.X R17, RZ, RZ, R3, P1 ;  /* 0x000000ffff117224 */ /* 0x000fc800008e0603 */
[----:B0-----:R-:W-:-:S04]  /*7b00*/  IMAD.WIDE.U32 R6, R17, R14, RZ ;  /* 0x0000000e11067225 */ /* 0x001fc800078e00ff */
[----:B------:R-:W-:-:S04]  /*7b10*/  IMAD.WIDE.U32 R10, P1, R13, R15, R6 ;  /* 0x0000000f0d0a7225 */ /* 0x000fc80007820006 */
[----:B------:R-:W-:-:S04]  /*7b20*/  IMAD.WIDE.U32 R6, R13, R14, RZ ;  /* 0x0000000e0d067225 */ /* 0x000fc800078e00ff */
[----:B------:R-:W-:Y:S01]  /*7b30*/  IMAD.X R13, RZ, RZ, RZ, P1 ;  /* 0x000000ffff0d7224 */ /* 0x000fe200008e06ff */
[----:B------:R-:W-:Y:S01]  /*7b40*/  IADD3 RZ, P1, R7, R10, RZ ;  /* 0x0000000a07ff7210 */ /* 0x000fe20007f3e0ff */
[----:B------:R-:W-:-:S04]  /*7b50*/  IMAD.MOV.U32 R12, RZ, RZ, R11 ;  /* 0x000000ffff0c7224 */ /* 0x000fc800078e000b */
[----:B------:R-:W-:-:S08]  /*7b60*/  IMAD.WIDE.U32.X R12, R17, R15, R12, P1 ;  /* 0x0000000f110c7225 */ /* 0x000fd000008e040c */
.L_x_169:
[----:B------:R-:W5:Y:S01]  /*7b70*/  LDC.64 R28, c[0x0][0x640] ;  /* 0x00019000ff1c7b82 */ /* 0x000f620000000a00 */
[-C--:B-1----:R-:W-:Y:S01]  /*7b80*/  SHF.R.U64 R17, R12, R16.reuse, R13 ;  /* 0x000000100c117219 */ /* 0x082fe2000000120d */
[----:B----4-:R-:W-:Y:S01]  /*7b90*/  IMAD.MOV R21, RZ, RZ, -R21 ;  /* 0x000000ffff157224 */ /* 0x010fe200078e0a15 */
[----:B0-----:R-:W-:Y:S01]  /*7ba0*/  SHF.R.U32.HI R6, RZ, R16, R13 ;  /* 0x00000010ff067219 */ /* 0x001fe2000001160d */
[----:B------:R-:W-:Y:S01]  /*7bb0*/  ULDC UR6, c[0x0][0x154] ;  /* 0x0000550000067ab9 */ /* 0x000fe20000000800 */
[----:B------:R-:W-:Y:S01]  /*7bc0*/  IADD3 R11, P1, RZ, -R17, RZ ;  /* 0x80000011ff0b7210 */ /* 0x000fe20007f3e0ff */
[----:B------:R-:W-:Y:S02]  /*7bd0*/  IMAD R23, R23, R21, R20 ;  /* 0x0000001517177224 */ /* 0x000fe400078e0214 */
[----:B------:R-:W0:Y:S01]  /*7be0*/  LDC R12, c[0x0][0x618] ;  /* 0x00018600ff0c7b82 */ /* 0x000e220000000800 */
[----:B------:R-:W-:Y:S02]  /*7bf0*/  IMAD.MOV.U32 R13, RZ, RZ, 0x1 ;  /* 0x00000001ff0d7424 */ /* 0x000fe400078e00ff */
[----:B------:R-:W-:-:S04]  /*7c00*/  IMAD.X R7, RZ, RZ, ~R6, P1 ;  /* 0x000000ffff077224 */ /* 0x000fc800008e0e06 */
[-C--:B------:R-:W-:Y:S01]  /*7c10*/  IMAD R10, R7, R18.reuse, RZ ;  /* 0x00000012070a7224 */ /* 0x080fe200078e02ff */
[----:B--23--:R-:W1:Y:S01]  /*7c20*/  LDC R24, c[0x0][0x608] ;  /* 0x00018200ff187b82 */ /* 0x00ce620000000800 */
[----:B------:R-:W-:-:S04]  /*7c30*/  IMAD.WIDE.U32 R6, R11, R18, R2 ;  /* 0x000000120b067225 */ /* 0x000fc800078e0002 */
[----:B------:R-:W-:Y:S01]  /*7c40*/  IMAD R11, R11, R19, R10 ;  /* 0x000000130b0b7224 */ /* 0x000fe200078e020a */
[----:B------:R-:W-:Y:S02]  /*7c50*/  I2FP.F32.U32 R10, R22 ;  /* 0x00000016000a7245 */ /* 0x000fe40000201000 */
[----:B------:R-:W2:Y:S01]  /*7c60*/  LDC R26, c[0x0][0x658] ;  /* 0x00019600ff1a7b82 */ /* 0x000ea20000000800 */
[----:B------:R-:W-:Y:S01]  /*7c70*/  IMAD.IADD R7, R7, 0x1, R11 ;  /* 0x0000000107077824 */ /* 0x000fe200078e020b */
[----:B-----5:R-:W-:Y:S01]  /*7c80*/  ISETP.NE.U32.AND P1, PT, R28, RZ, PT ;  /* 0x000000ff1c00720c */ /* 0x020fe20003f25070 */
[----:B------:R-:W-:Y:S01]  /*7c90*/  FMUL R10, R10, UR6 ;  /* 0x000000060a0a7c20 */ /* 0x000fe20008400000 */
[----:B------:R-:W-:Y:S02]  /*7ca0*/  IMAD.MOV.U32 R11, RZ, RZ, -0x1 ;  /* 0xffffffffff0b7424 */ /* 0x000fe400078e00ff */
[----:B------:R-:W-:Y:S01]  /*7cb0*/  ISETP.NE.AND.EX P1, PT, R29, RZ, PT, P1 ;  /* 0x000000ff1d00720c */ /* 0x000fe20003f25310 */
[----:B------:R3:W4:Y:S01]  /*7cc0*/  F2I.U32.TRUNC.NTZ R19, R10 ;  /* 0x0000000a00137305 */ /* 0x000722000020f000 */
[----:B------:R-:W3:Y:S01]  /*7cd0*/  LDC R21, c[0x0][0x148] ;  /* 0x00005200ff157b82 */ /* 0x000ee20000000800 */
[----:B0-----:R-:W-:-:S02]  /*7ce0*/  SHF.R.U64 R16, R6, R12, R7 ;  /* 0x0000000c06107219 */ /* 0x001fc40000001207 */
[----:B------:R-:W-:-:S05]  /*7cf0*/  SHF.R.U32.HI R7, RZ, R12, R7 ;  /* 0x0000000cff077219 */ /* 0x000fca0000011607 */
[----:B------:R-:W0:Y:S01]  /*7d00*/  LDC R20, c[0x0][0x600] ;  /* 0x00018000ff147b82 */ /* 0x000e220000000800 */
[-CC-:B-1----:R-:W-:Y:S02]  /*7d10*/  SHF.R.U64 R14, R16, R24.reuse, R7.reuse ;  /* 0x00000018100e7219 */ /* 0x182fe40000001207 */
[----:B------:R-:W-:-:S05]  /*7d20*/  SHF.R.U32.HI R7, RZ, R24, R7 ;  /* 0x00000018ff077219 */ /* 0x000fca0000011607 */
[----:B------:R-:W1:Y:S01]  /*7d30*/  LDC R27, c[0x0][0x648] ;  /* 0x00019200ff1b7b82 */ /* 0x000e620000000800 */
[-CC-:B--2---:R-:W-:Y:S02]  /*7d40*/  SHF.R.U64 R18, R14, R26.reuse, R7.reuse ;  /* 0x0000001a0e127219 */ /* 0x184fe40000001207 */
[-C--:B------:R-:W-:Y:S02]  /*7d50*/  SHF.L.U32 R11, R11, R26.reuse, RZ ;  /* 0x0000001a0b0b7219 */ /* 0x080fe400000006ff */
[-C--:B------:R-:W-:Y:S01]  /*7d60*/  SHF.R.U32.HI R7, RZ, R26.reuse, R7 ;  /* 0x0000001aff077219 */ /* 0x080fe20000011607 */
[----:B------:R-:W-:Y:S01]  /*7d70*/  IMAD.MOV.U32 R6, RZ, RZ, R18 ;  /* 0x000000ffff067224 */ /* 0x000fe200078e0012 */
[----:B------:R-:W-:Y:S01]  /*7d80*/  SHF.L.U32 R26, R13, R26, RZ ;  /* 0x0000001a0d1a7219 */ /* 0x000fe200000006ff */
[----:B------:R-:W2:Y:S01]  /*7d90*/  LDC R30, c[0x0][0x638] ;  /* 0x00018e00ff1e7b82 */ /* 0x000ea20000000800 */
[----:B------:R-:W-:-:S07]  /*7da0*/  LOP3.LUT R25, RZ, R11, RZ, 0x33, !PT ;  /* 0x0000000bff197212 */ /* 0x000fce00078e33ff */
[----:B------:R-:W0:Y:S01]  /*7db0*/  LDC R31, c[0x0][0x610] ;  /* 0x00018400ff1f7b82 */ /* 0x000e220000000800 */
[----:B----4-:R-:W-:Y:S05]  /*7dc0*/  @!P1 BRA `(.L_x_170) ;  /* 0x0000000000289947 */ /* 0x010fea0003800000 */
[----:B------:R-:W4:Y:S02]  /*7dd0*/  LDC R13, c[0x0][0x64c] ;  /* 0x00019300ff0d7b82 */ /* 0x000f240000000800 */
[----:B----4-:R-:W-:-:S05]  /*7de0*/  IADD3 R13, P1, R18, R13, RZ ;  /* 0x0000000d120d7210 */ /* 0x010fca0007f3e0ff */
[----:B------:R-:W-:-:S04]  /*7df0*/  IMAD.X R15, RZ, RZ, R7, P1 ;  /* 0x000000ffff0f7224 */ /* 0x000fc800008e0607 */
[----:B------:R-:W-:-:S04]  /*7e00*/  IMAD.WIDE.U32 R6, R15, R28, RZ ;  /* 0x0000001c0f067225 */ /* 0x000fc800078e00ff */
[----:B---3--:R-:W-:-:S04]  /*7e10*/  IMAD.WIDE.U32 R10, P1, R13, R29, R6 ;  /* 0x0000001d0d0a7225 */ /* 0x008fc80007820006 */
[----:B------:R-:W-:-:S04]  /*7e20*/  IMAD.WIDE.U32 R6, R13, R28, RZ ;  /* 0x0000001c0d067225 */ /* 0x000fc800078e00ff */
[----:B------:R-:W-:Y:S01]  /*7e30*/  IMAD.X R13, RZ, RZ, RZ, P1 ;  /* 0x000000ffff0d7224 */ /* 0x000fe200008e06ff */
[----:B------:R-:W-:Y:S01]  /*7e40*/  IADD3 RZ, P1, R7, R10, RZ ;  /* 0x0000000a07ff7210 */ /* 0x000fe20007f3e0ff */
[----:B------:R-:W-:-:S04]  /*7e50*/  IMAD.MOV.U32 R12, RZ, RZ, R11 ;  /* 0x000000ffff0c7224 */ /* 0x000fc800078e000b */
[----:B------:R-:W-:-:S08]  /*7e60*/  IMAD.WIDE.U32.X R6, R15, R29, R12, P1 ;  /* 0x0000001d0f067225 */ /* 0x000fd000008e040c */
.L_x_170:
[----:B-1----:R-:W-:Y:S01]  /*7e70*/  SHF.R.U64 R6, R6, R27, R7 ;  /* 0x0000001b06067219 */ /* 0x002fe20000001207 */
[----:B0-----:R-:W-:Y:S01]  /*7e80*/  VIADD R13, R20, 0xffffffff ;  /* 0xffffffff140d7836 */ /* 0x001fe20000000000 */
[----:B------:R-:W-:Y:S01]  /*7e90*/  LOP3.LUT R11, R14, R25, RZ, 0xc0, !PT ;  /* 0x000000190e0b7212 */ /* 0x000fe200078ec0ff */
[----:B------:R-:W-:Y:S02]  /*7ea0*/  IMAD.MOV R19, RZ, RZ, -R19 ;  /* 0x000000ffff137224 */ /* 0x000fe400078e0a13 */
[----:B------:R-:W-:Y:S02]  /*7eb0*/  IMAD.MOV R7, RZ, RZ, -R6 ;  /* 0x000000ffff077224 */ /* 0x000fe400078e0a06 */
[----:B------:R-:W-:Y:S01]  /*7ec0*/  IMAD R26, R26, R6, R11 ;  /* 0x000000061a1a7224 */ /* 0x000fe200078e020b */
[----:B------:R-:W-:Y:S01]  /*7ed0*/  LOP3.LUT R11, R16, R13, RZ, 0xc0, !PT ;  /* 0x0000000d100b7212 */ /* 0x000fe200078ec0ff */
[----:B---3--:R-:W-:Y:S02]  /*7ee0*/  @P3 IMAD R23, R21, R19, R22 ;  /* 0x0000001315173224 */ /* 0x008fe400078e0216 */
[----:B--2---:R-:W-:-:S02]  /*7ef0*/  IMAD R6, R7, R30, R18 ;  /* 0x0000001e07067224 */ /* 0x004fc400078e0212 */
[----:B------:R-:W-:Y:S02]  /*7f00*/  IMAD R26, R26, R31, R23 ;  /* 0x0000001f1a1a7224 */ /* 0x000fe400078e0217 */
[----:B------:R-:W-:Y:S02]  /*7f10*/  IMAD R11, R6, R20, R11 ;  /* 0x00000014060b7224 */ /* 0x000fe400078e020b */
[----:B------:R-:W-:Y:S02]  /*7f20*/  IMAD.MOV.U32 R7, RZ, RZ, 0x1 ;  /* 0x00000001ff077424 */ /* 0x000fe400078e00ff */
[----:B------:R-:W-:Y:S01]  /*7f30*/  IMAD.MOV.U32 R6, RZ, RZ, R17 ;  /* 0x000000ffff067224 */ /* 0x000fe200078e0011 */
[----:B------:R-:W-:Y:S02]  /*7f40*/  SEL R10, R11, R26, !P3 ;  /* 0x0000001a0b0a7207 */ /* 0x000fe40005800000 */
[----:B------:R-:W-:-:S07]  /*7f50*/  SEL R26, R26, R11, !P3 ;  /* 0x0000000b1a1a7207 */ /* 0x000fce0005800000 */
.L_x_168:
[----:B------:R-:W-:Y:S01]  /*7f60*/  LOP3.LUT P1, RZ, R7, 0xff, RZ, 0xc0, !PT ;  /* 0x000000ff07ff7812 */ /* 0x000fe2000782c0ff */
[----:B------:R-:W-:-:S12]  /*7f70*/  IMAD.MOV.U32 R7, RZ, RZ, R26 ;  /* 0x000000ffff077224 */ /* 0x000fd800078e001a */
[----:B------:R-:W-:Y:S05]  /*7f80*/  @P1 BRA `(.L_x_171) ;  /* 0xffffff9000881947 */ /* 0x000fea000383ffff */
[----:B------:R-:W-:Y:S05]  /*7f90*/  EXIT ;  /* 0x000000000000794d */ /* 0x000fea0003800000 */
.L_x_7:
[----:B0-----:R-:W-:Y:S01]  /*7fa0*/  ULDC.64 UR4, c[0x0][0x650] ;  /* 0x0001940000047ab9 */ /* 0x001fe20000000a00 */
        /* <DEDUP_REMOVED lines=25> */
.L_x_173:
[----:B------:R-:W0:Y:S01]  /*8140*/  LDC.64 R28, c[0x0][0x640] ;  /* 0x00019000ff1c7b82 */ /* 0x000e220000000a00 */
[-CC-:B------:R-:W-:Y:S01]  /*8150*/  SHF.R.U64 R21, R16, R10.reuse, R17.reuse ;  /* 0x0000000a10157219 */ /* 0x180fe20000001211 */
[----:B------:R-:W-:Y:S01]  /*8160*/  IMAD.MOV.U32 R27, RZ, RZ, 0x1 ;  /* 0x00000001ff1b7424 */ /* 0x000fe200078e00ff */
[----:B------:R-:W-:Y:S02]  /*8170*/  SHF.R.U32.HI R5, RZ, R10, R17 ;  /* 0x0000000aff057219 */ /* 0x000fe40000011611 */
[----:B------:R-:W-:-:S03]  /*8180*/  IADD3 R7, P0, RZ, -R21, RZ ;  /* 0x80000015ff077210 */ /* 0x000fc60007f1e0ff */
[----:B------:R-:W1:Y:S02]  /*8190*/  LDC R14, c[0x0][0x618] ;  /* 0x00018600ff0e7b82 */ /* 0x000e640000000800 */
[----:B------:R-:W-:Y:S02]  /*81a0*/  IMAD.X R5, RZ, RZ, ~R5, P0 ;  /* 0x000000ffff057224 */ /* 0x000fe400000e0e05 */
[----:B------:R-:W-:-:S04]  /*81b0*/  IMAD.WIDE.U32 R12, R7, R24, R2 ;  /* 0x00000018070c7225 */ /* 0x000fc800078e0002 */
[----:B------:R-:W2:Y:S01]  /*81c0*/  LDC R16, c[0x0][0x608] ;  /* 0x00018200ff107b82 */ /* 0x000ea20000000800 */
[----:B------:R-:W-:-:S04]  /*81d0*/  IMAD R10, R5, R24, RZ ;  /* 0x00000018050a7224 */ /* 0x000fc800078e02ff */
[----:B------:R-:W-:Y:S02]  /*81e0*/  IMAD R5, R7, R25, R10 ;  /* 0x0000001907057224 */ /* 0x000fe400078e020a */
[----:B------:R-:W-:Y:S01]  /*81f0*/  IMAD.MOV.U32 R7, RZ, RZ, -0x1 ;  /* 0xffffffffff077424 */ /* 0x000fe200078e00ff */
[----:B------:R-:W3:Y:S01]  /*8200*/  LDC R26, c[0x0][0x658] ;  /* 0x00019600ff1a7b82 */ /* 0x000ee20000000800 */
[----:B------:R-:W-:Y:S01]  /*8210*/  IMAD.IADD R5, R13, 0x1, R5 ;  /* 0x000000010d057824 */ /* 0x000fe200078e0205 */
[----:B0-----:R-:W-:-:S04]  /*8220*/  ISETP.NE.U32.AND P0, PT, R28, RZ, PT ;  /* 0x000000ff1c00720c */ /* 0x001fc80003f05070 */
        /* <DEDUP_REMOVED lines=8> */
[-CC-:B---3--:R-:W-:Y:S02]  /*82b0*/  SHF.R.U64 R24, R22, R26.reuse, R5.reuse ;  /* 0x0000001a16187219 */ /* 0x188fe40000001205 */
[-C--:B------:R-:W-:Y:S02]  /*82c0*/  SHF.L.U32 R7, R7, R26.reuse, RZ ;  /* 0x0000001a07077219 */ /* 0x080fe400000006ff */
[----:B------:R-:W-:Y:S01]  /*82d0*/  SHF.R.U32.HI R13, RZ, R26, R5 ;  /* 0x0000001aff0d7219 */ /* 0x000fe20000011605 */
[----:B------:R-:W-:Y:S01]  /*82e0*/  IMAD.MOV.U32 R12, RZ, RZ, R24 ;  /* 0x000000ffff0c7224 */ /* 0x000fe200078e0018 */
[----:B------:R-:W-:Y:S01]  /*82f0*/  LOP3.LUT R31, RZ, R7, RZ, 0x33, !PT ;  /* 0x00000007ff1f7212 */ /* 0x000fe200078e33ff */
[----:B------:R-:W3:Y:S01]  /*8300*/  LDC R30, c[0x0][0x610] ;  /* 0x00018400ff1e7b82 */ /* 0x000ee20000000800 */
[----:B------:R-:W-:Y:S05]  /*8310*/  @!P0 BRA `(.L_x_174) ;  /* 0x0000000000288947 */ /* 0x000fea0003800000 */
        /* <DEDUP_REMOVED lines=10> */
.L_x_174:
[----:B-1----:R-:W-:Y:S01]  /*83c0*/  SHF.R.U64 R10, R12, R10, R13 ;  /* 0x0000000a0c0a7219 */ /* 0x002fe2000000120d */
[----:B0-----:R-:W-:Y:S01]  /*83d0*/  VIADD R9, R23, 0xffffffff ;  /* 0xffffffff17097836 */ /* 0x001fe20000000000 */
[----:B------:R-:W-:Y:S01]  /*83e0*/  SHF.L.U32 R27, R27, R26, RZ ;  /* 0x0000001a1b1b7219 */ /* 0x000fe200000006ff */
[----:B------:R-:W-:Y:S01]  /*83f0*/  @P3 IMAD R11, R19, R20, R8 ;  /* 0x00000014130b3224 */ /* 0x000fe200078e0208 */
[----:B------:R-:W-:Y:S01]  /*8400*/  LOP3.LUT R5, R22, R31, RZ, 0xc0, !PT ;  /* 0x0000001f16057212 */ /* 0x000fe200078ec0ff */
[----:B------:R-:W-:Y:S01]  /*8410*/  IMAD.MOV R7, RZ, RZ, -R10 ;  /* 0x000000ffff077224 */ /* 0x000fe200078e0a0a */
[----:B------:R-:W-:Y:S01]  /*8420*/  LOP3.LUT R18, R18, R9, RZ, 0xc0, !PT ;  /* 0x0000000912127212 */ /* 0x000fe200078ec0ff */
[----:B------:R-:W-:Y:S02]  /*8430*/  IMAD.MOV.U32 R16, RZ, RZ, R21 ;  /* 0x000000ffff107224 */ /* 0x000fe400078e0015 */
[----:B------:R-:W-:Y:S02]  /*8440*/  IMAD R10, R27, R10, R5 ;  /* 0x0000000a1b0a7224 */ /* 0x000fe400078e0205 */
[----:B--2---:R-:W-:-:S02]  /*8450*/  IMAD R5, R7, R25, R24 ;  /* 0x0000001907057224 */ /* 0x004fc400078e0218 */
[----:B------:R-:W-:Y:S02]  /*8460*/  IMAD.MOV.U32 R7, RZ, RZ, 0x1 ;  /* 0x00000001ff077424 */ /* 0x000fe400078e00ff */
[----:B---3--:R-:W-:Y:S02]  /*8470*/  IMAD R11, R10, R30, R11 ;  /* 0x0000001e0a0b7224 */ /* 0x008fe400078e020b */
[----:B------:R-:W-:Y:S01]  /*8480*/  IMAD R18, R5, R23, R18 ;  /* 0x0000001705127224 */ /* 0x000fe200078e0212 */
[----:B------:R-:W-:-:S04]  /*8490*/  PRMT R5, R7, 0x7610, R5 ;  /* 0x0000761007057816 */ /* 0x000fc80000000005 */
[----:B------:R-:W-:Y:S02]  /*84a0*/  SEL R7, R18, R11, !P3 ;  /* 0x0000000b12077207 */ /* 0x000fe40005800000 */
[----:B------:R-:W-:-:S07]  /*84b0*/  SEL R18, R11, R18, !P3 ;  /* 0x000000120b127207 */ /* 0x000fce0005800000 */
.L_x_172:
[----:B------:R-:W-:-:S08]  /*84c0*/  NOP ;  /* 0x0000000000007918 */ /* 0x000fd00000000000 */
[----:B------:R-:W0:-:S00]  /*84d0*/  USETMAXREG.DEALLOC.CTAPOOL 0x28 ;  /* 0x00000028000079c8 */ /* 0x000e0000080e0500 */
[----:B0-----:R-:W-:-:S13]  /*84e0*/  ISETP.NE.AND P0, PT, R6, RZ, PT ;  /* 0x000000ff0600720c */ /* 0x001fda0003f05270 */
[----:B------:R-:W-:Y:S05]  /*84f0*/  @P0 EXIT ;  /* 0x000000000000094d */ /* 0x000fea0003800000 */
[----:B------:R-:W-:Y:S01]  /*8500*/  LOP3.LUT P0, RZ, R5, 0xff, RZ, 0xc0, !PT ;  /* 0x000000ff05ff7812 */ /* 0x000fe2000780c0ff */
[----:B------:R-:W-:Y:S02]  /*8510*/  IMAD.MOV.U32 R5, RZ, RZ, 0x1 ;  /* 0x00000001ff057424 */ /* 0x000fe400078e00ff */
[----:B------:R-:W-:-:S10]  /*8520*/  IMAD.MOV.U32 R17, RZ, RZ, RZ ;  /* 0x000000ffff117224 */ /* 0x000fd400078e00ff */
[----:B------:R-:W-:Y:S05]  /*8530*/  @!P0 BRA `(.L_x_175) ;  /* 0x0000000c00388947 */ /* 0x000fea0003800000 */
[----:B------:R-:W0:Y:S01]  /*8540*/  LDC R5, c[0x0][0x28c] ;  /* 0x0000a300ff057b82 */ /* 0x000e220000000800 */
[----:B------:R-:W-:Y:S01]  /*8550*/  ULDC UR5, c[0x0][0x658] ;  /* 0x0001960000057ab9 */ /* 0x000fe20000000800 */
[----:B------:R-:W-:Y:S01]  /*8560*/  UMOV UR7, 0xffffffff ;  /* 0xffffffff00077882 */ /* 0x000fe20000000000 */
[----:B------:R-:W-:Y:S01]  /*8570*/  ULDC UR6, c[0x0][0xc] ;  /* 0x0000030000067ab9 */ /* 0x000fe20000000800 */
[----:B------:R-:W-:Y:S01]  /*8580*/  USHF.L.U32 UR8, UR7, UR5, URZ ;  /* 0x0000000507087299 */ /* 0x000fe2000800063f */
[----:B------:R-:W-:Y:S01]  /*8590*/  BSSY B0, `(.L_x_175) ;  /* 0x00000c8000007945 */ /* 0x000fe20003800000 */
[----:B------:R-:W-:Y:S01]  /*85a0*/  UMOV UR9, 0x1 ;  /* 0x0000000100097882 */ /* 0x000fe20000000000 */
[----:B------:R-:W-:Y:S01]  /*85b0*/  ULDC UR7, c[0x0][0x10] ;  /* 0x0000040000077ab9 */ /* 0x000fe20000000800 */
[----:B------:R-:W1:Y:S01]  /*85c0*/  S2UR UR10, SR_CgaCtaId ;  /* 0x00000000000a79c3 */ /* 0x000e620000008800 */
[----:B------:R-:W-:Y:S01]  /*85d0*/  UIMAD.WIDE.U32 UR6, UR6, UR7, URZ ;  /* 0x00000007060672a5 */ /* 0x000fe2000f8e003f */
[----:B------:R-:W-:Y:S01]  /*85e0*/  IMAD.MOV.U32 R14, RZ, RZ, 0x1 ;  /* 0x00000001ff0e7424 */ /* 0x000fe200078e00ff */
[----:B------:R-:W-:Y:S01]  /*85f0*/  USHF.L.U32 UR18, UR9, UR5, URZ ;  /* 0x0000000509127299 */ /* 0x000fe2000800063f */
[----:B------:R-:W-:Y:S01]  /*8600*/  LOP3.LUT R15, R4, 0x2, RZ, 0xfc, !PT ;  /* 0x00000002040f7812 */ /* 0x000fe200078efcff */
[----:B------:R-:W-:Y:S01]  /*8610*/  IMAD.MOV.U32 R17, RZ, RZ, RZ ;  /* 0x000000ffff117224 */ /* 0x000fe200078e00ff */
[----:B------:R-:W-:Y:S01]  /*8620*/  ULDC UR5, c[0x0][0x14] ;  /* 0x0000050000057ab9 */ /* 0x000fe20000000800 */
[----:B------:R-:W-:Y:S01]  /*8630*/  ULDC UR4, c[0x0][0x600] ;  /* 0x0001800000047ab9 */ /* 0x000fe20000000800 */
[----:B------:R-:W-:-:S02]  /*8640*/  UIMAD.WIDE.U32 UR20, UR6, UR5, URZ ;  /* 0x00000005061472a5 */ /* 0x000fc4000f8e003f */
[----:B------:R-:W-:Y:S02]  /*8650*/  UIMAD UR13, UR7, UR5, URZ ;  /* 0x00000005070d72a4 */ /* 0x000fe4000f8e023f */
[----:B------:R-:W-:Y:S02]  /*8660*/  UIADD3 UR4, UR4, -0x1, URZ ;  /* 0xffffffff04047890 */ /* 0x000fe4000fffe03f */
[----:B------:R-:W-:Y:S01]  /*8670*/  ULOP3.LUT UR17, URZ, UR8, URZ, 0x33, !UPT ;  /* 0x000000083f117292 */ /* 0x000fe2000f8e333f */
[----:B0-----:R-:W-:Y:S01]  /*8680*/  VIADD R5, R5, 0x7f ;  /* 0x0000007f05057836 */ /* 0x001fe20000000000 */
[----:B------:R-:W-:Y:S01]  /*8690*/  UIADD3 UR13, UR21, UR13, URZ ;  /* 0x0000000d150d7290 */ /* 0x000fe2000fffe03f */
[----:B------:R-:W-:-:S03]  /*86a0*/  ULDC.64 UR22, c[0x0][0x198] ;  /* 0x0000660000167ab9 */ /* 0x000fc60000000a00 */
[----:B------:R-:W-:Y:S01]  /*86b0*/  SHF.R.S32.HI R6, RZ, 0x1f, R5 ;  /* 0x0000001fff067819 */ /* 0x000fe20000011405 */
[----:B-1----:R-:W-:-:S03]  /*86c0*/  IMAD.U32 R11, RZ, RZ, UR10 ;  /* 0x0000000aff0b7e24 */ /* 0x002fc6000f8e00ff */
[----:B------:R-:W-:Y:S01]  /*86d0*/  LEA.HI R6, R6, R5, RZ, 0x7 ;  /* 0x0000000506067211 */ /* 0x000fe200078f38ff */
[----:B------:R-:W-:-:S03]  /*86e0*/  IMAD.MOV.U32 R5, RZ, RZ, 0x1 ;  /* 0x00000001ff057424 */ /* 0x000fc600078e00ff */
[----:B------:R-:W-:-:S05]  /*86f0*/  SHF.R.S32.HI R10, RZ, 0x7, R6 ;  /* 0x00000007ff0a7819 */ /* 0x000fca0000011406 */
[----:B------:R-:W-:-:S07]  /*8700*/  VIADD R12, R10, 0x1 ;  /* 0x000000010a0c7836 */ /* 0x000fce0000000000 */
.L_x_186:
[----:B------:R-:W-:-:S03]  /*8710*/  UMOV UR5, 0xffffffff ;  /* 0xffffffff00057882 */ /* 0x000fc60000000000 */
[----:B0-----:R-:W-:Y:S05]  /*8720*/  BRA.DIV UR5, `(.L_x_176) ;  /* 0x0000001205187947 */ /* 0x001fea000b800000 */
[----:B------:R-:W-:-:S13]  /*8730*/  ELECT P0, URZ, PT ;  /* 0x00000000003f782f */ /* 0x000fda0003800000 */
.L_x_200:
[----:B------:R-:W0:Y:S01]  /*8740*/  LDC R6, c[0x0][0x28c] ;  /* 0x0000a300ff067b82 */ /* 0x000e220000000800 */
[----:B------:R-:W-:Y:S01]  /*8750*/  BSSY B1, `(.L_x_177) ;  /* 0x0000039000017945 */ /* 0x000fe20003800000 */
[----:B0-----:R-:W-:-:S13]  /*8760*/  ISETP.LT.OR P0, PT, R6, 0x1, !P0 ;  /* 0x000000010600780c */ /* 0x001fda0004701670 */
[----:B------:R-:W-:Y:S05]  /*8770*/  @P0 BRA `(.L_x_178) ;  /* 0x0000000000d80947 */ /* 0x000fea0003800000 */
[----:B------:R-:W-:Y:S02]  /*8780*/  IMAD R18, R18, 0x4, R11 ;  /* 0x0000000412127824 */ /* 0x000fe400078e020b */
[----:B------:R-:W-:Y:S02]  /*8790*/  IMAD.SHL.U32 R19, R7, 0x80, RZ ;  /* 0x0000008007137824 */ /* 0x000fe400078e00ff */
[----:B------:R-:W-:Y:S02]  /*87a0*/  IMAD.MOV.U32 R23, RZ, RZ, RZ ;  /* 0x000000ffff177224 */ /* 0x000fe400078e00ff */
[----:B------:R-:W-:Y:S02]  /*87b0*/  IMAD.MOV.U32 R6, RZ, RZ, R12 ;  /* 0x000000ffff067224 */ /* 0x000fe400078e000c */
[----:B------:R-:W-:Y:S02]  /*87c0*/  IMAD.MOV.U32 R7, RZ, RZ, R5 ;  /* 0x000000ffff077224 */ /* 0x000fe400078e0005 */
[----:B------:R-:W-:-:S02]  /*87d0*/  IMAD.MOV.U32 R8, RZ, RZ, R17 ;  /* 0x000000ffff087224 */ /* 0x000fc400078e0011 */
[----:B------:R-:W-:-:S07]  /*87e0*/  IMAD.SHL.U32 R20, R18, 0x20, RZ ;  /* 0x0000002012147824 */ /* 0x000fce00078e00ff */
.L_x_181:
[----:B------:R-:W0:Y:S01]  /*87f0*/  S2UR UR5, SR_CgaCtaId ;  /* 0x00000000000579c3 */ /* 0x000e220000008800 */
[----:B------:R-:W-:Y:S02]  /*8800*/  MOV R18, 0x400 ;  /* 0x0000040000127802 */ /* 0x000fe40000000f00 */
[----:B------:R-:W-:Y:S02]  /*8810*/  SHF.L.U32 R9, R7, 0x1f, RZ ;  /* 0x0000001f07097819 */ /* 0x000fe400000006ff */
[----:B------:R-:W-:-:S13]  /*8820*/  LOP3.LUT P1, RZ, R0, 0x7f, RZ, 0xc0, !PT ;  /* 0x0000007f00ff7812 */ /* 0x000fda000782c0ff */
[----:B------:R-:W1:Y:S01]  /*8830*/  @!P1 LDC R13, c[0x0][0x500] ;  /* 0x00014000ff0d9b82 */ /* 0x000e620000000800 */
[----:B0-----:R-:W-:-:S05]  /*8840*/  IMAD.U32 R11, RZ, RZ, UR5 ;  /* 0x00000005ff0b7e24 */ /* 0x001fca000f8e00ff */
[----:B------:R-:W-:-:S05]  /*8850*/  LEA R21, R11, R18, 0x18 ;  /* 0x000000120b157211 */ /* 0x000fca00078ec0ff */
[----:B------:R-:W-:-:S04]  /*8860*/  IMAD R22, R8, 0x8, R21 ;  /* 0x0000000808167824 */ /* 0x000fc800078e0215 */
[----:B------:R-:W0:Y:S02]  /*8870*/  SYNCS.PHASECHK.TRANS64.TRYWAIT P0, [R22+URZ+0x38], R9 ;  /* 0x00003809160075a7 */ /* 0x000e24000800017f */
[----:B01----:R-:W-:Y:S05]  /*8880*/  @!P0 BRA `(.L_x_179) ;  /* 0x0000000c00e08947 */ /* 0x003fea0003800000 */
.L_x_201:
[----:B0-----:R-:W-:Y:S01]  /*8890*/  PRMT R9, R15, 0x9910, RZ ;  /* 0x000099100f097816 */ /* 0x001fe200000000ff */
[----:B------:R0:W-:Y:S03]  /*88a0*/  @!P1 SYNCS.ARRIVE.TRANS64 RZ, [R22+URZ], R13 ;  /* 0x0000000d16ff99a7 */ /* 0x0001e6000800003f */
[----:B------:R-:W-:-:S13]  /*88b0*/  ISETP.NE.AND P0, PT, R9, 0x2, PT ;  /* 0x000000020900780c */ /* 0x000fda0003f05270 */
[----:B0-----:R-:W-:Y:S05]  /*88c0*/  @P0 BRA `(.L_x_180) ;  /* 0x0000000000040947 */ /* 0x001fea0003800000 */
[----:B------:R-:W-:Y:S01]  /*88d0*/  BPT.TRAP 0x1 ;  /* 0x000000040000795c */ /* 0x000fe20000300000 */
.L_x_180:
[----:B------:R-:W-:Y:S01]  /*88e0*/  IMAD.SHL.U32 R18, R8, 0x4000, RZ ;  /* 0x0000400008127824 */ /* 0x000fe200078e00ff */
[----:B------:R-:W-:Y:S01]  /*88f0*/  R2UR UR8, R21 ;  /* 0x00000000150872ca */ /* 0x000fe200000e0000 */
[----:B------:R-:W-:Y:S01]  /*8900*/  VIADD R6, R6, 0xffffffff ;  /* 0xffffffff06067836 */ /* 0x000fe20000000000 */
[----:B------:R-:W-:Y:S01]  /*8910*/  R2UR UR9, R22 ;  /* 0x00000000160972ca */ /* 0x000fe200000e0000 */
[--C-:B------:R-:W-:Y:S01]  /*8920*/  IMAD R9, R11, 0x1000, R18.reuse ;  /* 0x000010000b097824 */ /* 0x100fe200078e0212 */
[----:B------:R-:W-:Y:S01]  /*8930*/  IADD3 R18, R21, 0x1c180, R18 ;  /* 0x0001c18015127810 */ /* 0x000fe20007ffe012 */
[----:B------:R-:W-:Y:S01]  /*8940*/  UIADD3 UR6, UP0, UR22, 0xf0, URZ ;  /* 0x000000f016067890 */ /* 0x000fe2000ff1e03f */
[----:B------:R-:W-:Y:S01]  /*8950*/  R2UR UR11, R20 ;  /* 0x00000000140b72ca */ /* 0x000fe200000e0000 */
[----:B------:R-:W-:Y:S01]  /*8960*/  UIADD3 UR24, UP1, UR22, 0x1f0, URZ ;  /* 0x000001f016187890 */ /* 0x000fe2000ff3e03f */
[----:B------:R-:W-:Y:S01]  /*8970*/  R2UR UR5, R9 ;  /* 0x00000000090572ca */ /* 0x000fe200000e0000 */
[----:B------:R-:W-:Y:S01]  /*8980*/  UIADD3.X UR7, URZ, UR23, URZ, UP0, !UPT ;  /* 0x000000173f077290 */ /* 0x000fe200087fe43f */
[----:B------:R-:W-:Y:S01]  /*8990*/  R2UR UR10, R23 ;  /* 0x00000000170a72ca */ /* 0x000fe200000e0000 */
[----:B------:R-:W-:Y:S01]  /*89a0*/  VIADD R8, R8, 0x1 ;  /* 0x0000000108087836 */ /* 0x000fe20000000000 */
[----:B------:R-:W-:Y:S01]  /*89b0*/  R2UR UR12, R16 ;  /* 0x00000000100c72ca */ /* 0x000fe200000e0000 */
[----:B------:R-:W-:Y:S01]  /*89c0*/  UIADD3.X UR25, URZ, UR23, URZ, UP1, !UPT ;  /* 0x000000173f197290 */ /* 0x000fe20008ffe43f */
[----:B------:R-:W-:Y:S01]  /*89d0*/  R2UR UR16, R18 ;  /* 0x00000000121072ca */ /* 0x000fe200000e0000 */
[----:B------:R-:W-:Y:S01]  /*89e0*/  UMOV UR14, 0x0 ;  /* 0x00000000000e7882 */ /* 0x000fe20000000000 */
[----:B------:R-:W-:Y:S01]  /*89f0*/  R2UR UR19, R19 ;  /* 0x00000000131372ca */ /* 0x000fe200000e0000 */
[----:B------:R-:W-:Y:S01]  /*8a00*/  UMOV UR15, 0x10000000 ;  /* 0x10000000000f7882 */ /* 0x000fe20000000000 */
[----:B------:R-:W-:Y:S01]  /*8a10*/  ISETP.GT.AND P1, PT, R6, 0x1, PT ;  /* 0x000000010600780c */ /* 0x000fe20003f24270 */
[----:B------:R-:W-:Y:S01]  /*8a20*/  VIADD R23, R23, 0x80 ;  /* 0x0000008017177836 */ /* 0x000fe20000000000 */
[----:B------:R-:W-:Y:S01]  /*8a30*/  ISETP.NE.AND P0, PT, R8, 0x7, PT ;  /* 0x000000070800780c */ /* 0x000fe20003f05270 */
[----:B------:R-:W-:-:S03]  /*8a40*/  UIADD3 UR8, UR8, 0x180, UR5 ;  /* 0x0000018008087890 */ /* 0x000fc6000fffe005 */
[----:B------:R-:W-:Y:S01]  /*8a50*/  UMOV UR5, 0xf0000 ;  /* 0x000f000000057882 */ /* 0x000fe20000000000 */
[----:B------:R-:W-:Y:S02]  /*8a60*/  SEL R18, RZ, 0x1, P0 ;  /* 0x00000001ff127807 */ /* 0x000fe40000000000 */
[----:B------:R-:W-:Y:S02]  /*8a70*/  SEL R8, R8, RZ, P0 ;  /* 0x000000ff08087207 */ /* 0x000fe40000000000 */
[----:B------:R-:W-:Y:S01]  /*8a80*/  LOP3.LUT R7, R7, R18, RZ, 0x3c, !PT ;  /* 0x0000001207077212 */ /* 0x000fe200078e3cff */
[----:B------:R0:W-:Y:S02]  /*8a90*/  UTMALDG.3D.MULTICAST [UR8], [UR6], UR5, desc[UR14] ;  /* 0x00000e08060073b4 */ /* 0x0001e40008011805 */
[----:B0-----:R-:W-:Y:S01]  /*8aa0*/  UMOV UR8, UR16 ;  /* 0x0000001000087c82 */ /* 0x001fe20008000000 */
[----:B------:R-:W-:Y:S02]  /*8ab0*/  UMOV UR11, UR19 ;  /* 0x00000013000b7c82 */ /* 0x000fe40008000000 */
[----:B------:R0:W-:Y:S02]  /*8ac0*/  UTMALDG.3D [UR8], [UR24], desc[UR14] ;  /* 0x00000e08180075b4 */ /* 0x0001e40008011000 */
[----:B0-----:R-:W-:Y:S05]  /*8ad0*/  @P1 BRA `(.L_x_181) ;  /* 0xfffffffc00441947 */ /* 0x001fea000383ffff */
.L_x_178:
[----:B------:R-:W-:Y:S05]  /*8ae0*/  BSYNC B1 ;  /* 0x0000000000017941 */ /* 0x000fea0003800000 */
.L_x_177:
[----:B------:R-:W-:Y:S01]  /*8af0*/  LOP3.LUT P1, RZ, R14, 0xff, RZ, 0xc0, !PT ;  /* 0x000000ff0eff7812 */ /* 0x000fe2000782c0ff */
[C---:B------:R-:W-:Y:S01]  /*8b00*/  IMAD.IADD R17, R10.reuse, 0x1, R17 ;  /* 0x000000010a117824 */ /* 0x040fe200078e0211 */
[----:B------:R-:W-:Y:S01]  /*8b10*/  ULDC.64 UR6, c[0x0][0x650] ;  /* 0x0001940000067ab9 */ /* 0x000fe20000000a00 */
[C---:B------:R-:W-:Y:S01]  /*8b20*/  ISETP.GE.U32.AND P2, PT, R10.reuse, 0x7, PT ;  /* 0x000000070a00780c */ /* 0x040fe20003f46070 */
[----:B------:R-:W-:Y:S01]  /*8b30*/  BSSY B1, `(.L_x_182) ;  /* 0x000006b000017945 */ /* 0x000fe20003800000 */
[C---:B------:R-:W-:Y:S01]  /*8b40*/  IMAD.WIDE.U32 R6, R17.reuse, 0x24924925, RZ ;  /* 0x2492492511067825 */ /* 0x040fe200078e00ff */
[C---:B------:R-:W-:Y:S02]  /*8b50*/  ISETP.GT.U32.AND P0, PT, R17.reuse, 0x6, PT ;  /* 0x000000061100780c */ /* 0x040fe40003f04070 */
[----:B------:R-:W-:Y:S01]  /*8b60*/  PRMT R14, RZ, 0x7610, R14 ;  /* 0x00007610ff0e7816 */ /* 0x000fe2000000000e */
[----:B------:R-:W-:Y:S01]  /*8b70*/  IMAD.IADD R9, R17, 0x1, -R7 ;  /* 0x0000000111097824 */ /* 0x000fe200078e0a07 */
[----:B------:R-:W-:Y:S01]  /*8b80*/  ISETP.LT.U32.AND P0, PT, R10, 0x7, P0 ;  /* 0x000000070a00780c */ /* 0x000fe20000701070 */
[----:B------:R-:W-:-:S02]  /*8b90*/  IMAD.MOV.U32 R18, RZ, RZ, -0x1 ;  /* 0xffffffffff127424 */ /* 0x000fc400078e00ff */
[----:B------:R-:W0:Y:S01]  /*8ba0*/  @P1 S2R R11, SR_CgaCtaId ;  /* 0x00000000000b1919 */ /* 0x000e220000008800 */
[----:B------:R-:W-:Y:S01]  /*8bb0*/  SEL R6, RZ, 0x1, !P0 ;  /* 0x00000001ff067807 */ /* 0x000fe20004000000 */
[----:B------:R-:W-:Y:S01]  /*8bc0*/  IMAD.MOV.U32 R16, RZ, RZ, -0x1 ;  /* 0xffffffffff107424 */ /* 0x000fe200078e00ff */
[----:B------:R-:W-:Y:S02]  /*8bd0*/  IADD3 R2, P0, R2, UR20, RZ ;  /* 0x0000001402027c10 */ /* 0x000fe4000ff1e0ff */
[----:B------:R-:W-:Y:S02]  /*8be0*/  @P1 MOV R8, 0x400 ;  /* 0x0000040000081802 */ /* 0x000fe40000000f00 */
[----:B------:R-:W-:Y:S02]  /*8bf0*/  IADD3.X R3, R3, UR13, RZ, P0, !PT ;  /* 0x0000000d03037c10 */ /* 0x000fe400087fe4ff */
[----:B------:R-:W-:Y:S02]  /*8c00*/  ISETP.GE.U32.AND P0, PT, R2, UR6, PT ;  /* 0x0000000602007c0c */ /* 0x000fe4000bf06070 */
[----:B------:R-:W-:Y:S01]  /*8c10*/  LEA.HI R9, R9, R7, RZ, 0x1f ;  /* 0x0000000709097211 */ /* 0x000fe200078ff8ff */
[----:B------:R-:W-:Y:S01]  /*8c20*/  IMAD.MOV.U32 R7, RZ, RZ, -0x1 ;  /* 0xffffffffff077424 */ /* 0x000fe200078e00ff */
[----:B------:R-:W-:-:S02]  /*8c30*/  ISETP.GE.U32.AND.EX P0, PT, R3, UR7, PT, P0 ;  /* 0x0000000703007c0c */ /* 0x000fc4000bf06100 */
[----:B------:R-:W-:Y:S02]  /*8c40*/  LOP3.LUT R5, R5, R6, RZ, 0x3c, !PT ;  /* 0x0000000605057212 */ /* 0x000fe400078e3cff */
[----:B------:R-:W-:-:S04]  /*8c50*/  SHF.R.U32.HI R6, RZ, 0x2, R9 ;  /* 0x00000002ff067819 */ /* 0x000fc80000011609 */
[--C-:B------:R-:W-:Y:S01]  /*8c60*/  @P2 LOP3.LUT R5, R5, 0x1, R6.reuse, 0x78, !PT ;  /* 0x0000000105052812 */ /* 0x100fe200078e7806 */
[----:B------:R-:W-:Y:S01]  /*8c70*/  IMAD R17, R6, -0x7, R17 ;  /* 0xfffffff906117824 */ /* 0x000fe200078e0211 */
[----:B------:R-:W-:Y:S02]  /*8c80*/  PRMT R6, RZ, 0x7610, R6 ;  /* 0x00007610ff067816 */ /* 0x000fe40000000006 */
[----:B0-----:R-:W-:-:S04]  /*8c90*/  @P1 LEA R8, R11, R8, 0x18 ;  /* 0x000000080b081211 */ /* 0x001fc800078ec0ff */
[----:B------:R0:W-:Y:S01]  /*8ca0*/  @P1 SYNCS.ARRIVE.TRANS64.A1T0 RZ, [R8+URZ+0x88], RZ ;  /* 0x000088ff08ff19a7 */ /* 0x0001e2000810003f */
[----:B------:R-:W-:Y:S05]  /*8cb0*/  @P0 BRA `(.L_x_183) ;  /* 0x0000000400480947 */ /* 0x000fea0003800000 */
[----:B------:R-:W1:Y:S01]  /*8cc0*/  S2R R18, SR_CTAID.X ;  /* 0x0000000000127919 */ /* 0x000e620000002500 */
[----:B------:R-:W-:Y:S01]  /*8cd0*/  ULDC.64 UR6, c[0x0][0x628] ;  /* 0x00018a0000067ab9 */ /* 0x000fe20000000a00 */
[----:B------:R-:W2:Y:S01]  /*8ce0*/  LDC R19, c[0x0][0x144] ;  /* 0x00005100ff137b82 */ /* 0x000ea20000000800 */
[----:B------:R-:W-:Y:S01]  /*8cf0*/  ISETP.NE.U32.AND P0, PT, RZ, UR6, PT ;  /* 0x00000006ff007c0c */ /* 0x000fe2000bf05070 */
[----:B------:R-:W3:Y:S01]  /*8d00*/  S2R R13, SR_CTAID.Y ;  /* 0x00000000000d7919 */ /* 0x000ee20000002600 */
[----:B------:R-:W-:Y:S01]  /*8d10*/  ULDC UR8, c[0x0][0x630] ;  /* 0x00018c0000087ab9 */ /* 0x000fe20000000800 */
[----:B------:R-:W-:Y:S01]  /*8d20*/  ULDC UR9, c[0x0][0x150] ;  /* 0x0000540000097ab9 */ /* 0x000fe20000000800 */
[----:B------:R-:W-:Y:S01]  /*8d30*/  ISETP.NE.AND.EX P0, PT, RZ, UR7, PT, P0 ;  /* 0x00000007ff007c0c */ /* 0x000fe2000bf05300 */
[----:B------:R-:W-:Y:S02]  /*8d40*/  IMAD.MOV.U32 R6, RZ, RZ, R2 ;  /* 0x000000ffff067224 */ /* 0x000fe400078e0002 */
[----:B------:R-:W-:Y:S01]  /*8d50*/  IMAD.MOV.U32 R7, RZ, RZ, R3 ;  /* 0x000000ffff077224 */ /* 0x000fe200078e0003 */
[----:B-1----:R-:W-:-:S09]  /*8d60*/  I2FP.F32.U32 R20, R18 ;  /* 0x0000001200147245 */ /* 0x002fd20000201000 */
[----:B------:R-:W-:Y:S05]  /*8d70*/  @!P0 BRA `(.L_x_184) ;  /* 0x0000000000288947 */ /* 0x000fea0003800000 */
[----:B------:R-:W-:Y:S02]  /*8d80*/  ULDC UR5, c[0x0][0x634] ;  /* 0x00018d0000057ab9 */ /* 0x000fe40000000800 */
[----:B------:R-:W-:-:S05]  /*8d90*/  IADD3 R7, P0, R2, UR5, RZ ;  /* 0x0000000502077c10 */ /* 0x000fca000ff1e0ff */
[----:B------:R-:W-:-:S04]  /*8da0*/  IMAD.X R21, RZ, RZ, R3, P0 ;  /* 0x000000ffff157224 */ /* 0x000fc800000e0603 */
[----:B0-----:R-:W-:-:S04]  /*8db0*/  IMAD.WIDE.U32 R8, R21, UR6, RZ ;  /* 0x0000000615087c25 */ /* 0x001fc8000f8e00ff */
[----:B------:R-:W-:-:S04]  /*8dc0*/  IMAD.WIDE.U32 R8, P0, R7, UR7, R8 ;  /* 0x0000000707087c25 */ /* 0x000fc8000f800008 */
[----:B------:R-:W-:-:S04]  /*8dd0*/  IMAD.WIDE.U32 R6, R7, UR6, RZ ;  /* 0x0000000607067c25 */ /* 0x000fc8000f8e00ff */
[----:B------:R-:W-:Y:S01]  /*8de0*/  IMAD.MOV.U32 R6, RZ, RZ, R9 ;  /* 0x000000ffff067224 */ /* 0x000fe200078e0009 */
[----:B------:R-:W-:Y:S01]  /*8df0*/  IADD3 RZ, P1, R7, R8, RZ ;  /* 0x0000000807ff7210 */ /* 0x000fe20007f3e0ff */
[----:B------:R-:W-:-:S04]  /*8e00*/  IMAD.X R7, RZ, RZ, RZ, P0 ;  /* 0x000000ffff077224 */ /* 0x000fc800000e06ff */
[----:B------:R-:W-:-:S08]  /*8e10*/  IMAD.WIDE.U32.X R6, R21, UR7, R6, P1 ;  /* 0x0000000715067c25 */ /* 0x000fd000088e0406 */
.L_x_184:
[----:B------:R-:W-:Y:S01]  /*8e20*/  FMUL R20, R20, UR9 ;  /* 0x0000000914147c20 */ /* 0x000fe20008400000 */
[--C-:B------:R-:W-:Y:S01]  /*8e30*/  SHF.R.U64 R16, R6, UR8, R7.reuse ;  /* 0x0000000806107c19 */ /* 0x100fe20008001207 */
[----:B------:R-:W-:Y:S01]  /*8e40*/  ULDC.64 UR6, c[0x0][0x620] ;  /* 0x0001880000067ab9 */ /* 0x000fe20000000a00 */
[----:B------:R-:W-:Y:S01]  /*8e50*/  SHF.R.U32.HI R6, RZ, UR8, R7 ;  /* 0x00000008ff067c19 */ /* 0x000fe20008011607 */
[----:B------:R-:W-:Y:S01]  /*8e60*/  ULDC.64 UR8, c[0x0][0x640] ;  /* 0x0001900000087ab9 */ /* 0x000fe20000000a00 */
[----:B------:R-:W-:Y:S01]  /*8e70*/  IADD3 R7, P0, RZ, -R16, RZ ;  /* 0x80000010ff077210 */ /* 0x000fe20007f1e0ff */
[----:B------:R-:W0:Y:S01]  /*8e80*/  F2I.U32.TRUNC.NTZ R20, R20 ;  /* 0x0000001400147305 */ /* 0x000e22000020f000 */
[----:B------:R-:W1:Y:S01]  /*8e90*/  LDC R22, c[0x0][0x148] ;  /* 0x00005200ff167b82 */ /* 0x000e620000000800 */
[----:B------:R-:W-:Y:S02]  /*8ea0*/  ULDC UR5, c[0x0][0x618] ;  /* 0x0001860000057ab9 */ /* 0x000fe40000000800 */
[----:B------:R-:W-:Y:S01]  /*8eb0*/  IMAD.X R6, RZ, RZ, ~R6, P0 ;  /* 0x000000ffff067224 */ /* 0x000fe200000e0e06 */
[----:B------:R-:W-:-:S03]  /*8ec0*/  ISETP.NE.U32.AND P0, PT, RZ, UR8, PT ;  /* 0x00000008ff007c0c */ /* 0x000fc6000bf05070 */
[----:B------:R-:W-:Y:S01]  /*8ed0*/  IMAD R6, R6, UR6, RZ ;  /* 0x0000000606067c24 */ /* 0x000fe2000f8e02ff */
[----:B------:R-:W-:-:S03]  /*8ee0*/  ISETP.NE.AND.EX P0, PT, RZ, UR9, PT, P0 ;  /* 0x00000009ff007c0c */ /* 0x000fc6000bf05300 */
[C---:B------:R-:W-:Y:S02]  /*8ef0*/  IMAD R9, R7.reuse, UR7, R6 ;  /* 0x0000000707097c24 */ /* 0x040fe4000f8e0206 */
[----:B------:R-:W-:Y:S01]  /*8f00*/  IMAD.WIDE.U32 R6, R7, UR6, R2 ;  /* 0x0000000607067c25 */ /* 0x000fe2000f8e0002 */
[----:B------:R-:W-:-:S03]  /*8f10*/  ULDC UR6, c[0x0][0x154] ;  /* 0x0000550000067ab9 */ /* 0x000fc60000000800 */
[----:B0-----:R-:W-:Y:S02]  /*8f20*/  IMAD.MOV R8, RZ, RZ, -R20 ;  /* 0x000000ffff087224 */ /* 0x001fe400078e0a14 */
[----:B------:R-:W-:Y:S02]  /*8f30*/  IMAD.IADD R7, R7, 0x1, R9 ;  /* 0x0000000107077824 */ /* 0x000fe400078e0209 */
[----:B--2---:R-:W-:Y:S01]  /*8f40*/  IMAD R18, R19, R8, R18 ;  /* 0x0000000813127224 */ /* 0x004fe200078e0212 */
[----:B---3--:R-:W-:Y:S02]  /*8f50*/  I2FP.F32.U32 R8, R13 ;  /* 0x0000000d00087245 */ /* 0x008fe40000201000 */
[--C-:B------:R-:W-:Y:S02]  /*8f60*/  SHF.R.U64 R19, R6, UR5, R7.reuse ;  /* 0x0000000506137c19 */ /* 0x100fe40008001207 */
[----:B------:R-:W-:Y:S01]  /*8f70*/  SHF.R.U32.HI R6, RZ, UR5, R7 ;  /* 0x00000005ff067c19 */ /* 0x000fe20008011607 */
[----:B------:R-:W-:Y:S01]  /*8f80*/  FMUL R8, R8, UR6 ;  /* 0x0000000608087c20 */ /* 0x000fe20008400000 */
[----:B------:R-:W-:-:S02]  /*8f90*/  ULDC UR5, c[0x0][0x608] ;  /* 0x0001820000057ab9 */ /* 0x000fc40000000800 */
[--C-:B------:R-:W-:Y:S01]  /*8fa0*/  SHF.R.U64 R21, R19, UR5, R6.reuse ;  /* 0x0000000513157c19 */ /* 0x100fe20008001206 */
[----:B------:R0:W2:Y:S01]  /*8fb0*/  F2I.U32.TRUNC.NTZ R24, R8 ;  /* 0x0000000800187305 */ /* 0x0000a2000020f000 */
[----:B------:R-:W-:Y:S01]  /*8fc0*/  SHF.R.U32.HI R6, RZ, UR5, R6 ;  /* 0x00000005ff067c19 */ /* 0x000fe20008011606 */
[----:B------:R-:W-:-:S03]  /*8fd0*/  ULDC UR5, c[0x0][0x658] ;  /* 0x0001960000057ab9 */ /* 0x000fc60000000800 */
[--C-:B------:R-:W-:Y:S02]  /*8fe0*/  SHF.R.U64 R20, R21, UR5, R6.reuse ;  /* 0x0000000515147c19 */ /* 0x100fe40008001206 */
[----:B------:R-:W-:-:S03]  /*8ff0*/  SHF.R.U32.HI R23, RZ, UR5, R6 ;  /* 0x00000005ff177c19 */ /* 0x000fc60008011606 */
[----:B------:R-:W-:Y:S02]  /*9000*/  IMAD.MOV.U32 R6, RZ, RZ, R20 ;  /* 0x000000ffff067224 */ /* 0x000fe400078e0014 */
[----:B------:R-:W-:Y:S01]  /*9010*/  IMAD.MOV.U32 R7, RZ, RZ, R23 ;  /* 0x000000ffff077224 */ /* 0x000fe200078e0017 */
[----:B0-----:R-:W-:Y:S06]  /*9020*/  @!P0 BRA `(.L_x_185) ;  /* 0x0000000000288947 */ /* 0x001fec0003800000 */
[----:B------:R-:W-:Y:S02]  /*9030*/  ULDC UR5, c[0x0][0x64c] ;  /* 0x0001930000057ab9 */ /* 0x000fe40000000800 */
[----:B------:R-:W-:-:S05]  /*9040*/  IADD3 R7, P0, R20, UR5, RZ ;  /* 0x0000000514077c10 */ /* 0x000fca000ff1e0ff */
[----:B------:R-:W-:-:S04]  /*9050*/  IMAD.X R23, RZ, RZ, R23, P0 ;  /* 0x000000ffff177224 */ /* 0x000fc800000e0617 */
[----:B------:R-:W-:-:S04]  /*9060*/  IMAD.WIDE.U32 R8, R23, UR8, RZ ;  /* 0x0000000817087c25 */ /* 0x000fc8000f8e00ff */
[----:B------:R-:W-:-:S04]  /*9070*/  IMAD.WIDE.U32 R8, P0, R7, UR9, R8 ;  /* 0x0000000907087c25 */ /* 0x000fc8000f800008 */
[----:B------:R-:W-:-:S04]  /*9080*/  IMAD.WIDE.U32 R6, R7, UR8, RZ ;  /* 0x0000000807067c25 */ /* 0x000fc8000f8e00ff */
[----:B------:R-:W-:Y:S01]  /*9090*/  IMAD.MOV.U32 R6, RZ, RZ, R9 ;  /* 0x000000ffff067224 */ /* 0x000fe200078e0009 */
[----:B------:R-:W-:Y:S01]  /*90a0*/  IADD3 RZ, P1, R7, R8, RZ ;  /* 0x0000000807ff7210 */ /* 0x000fe20007f3e0ff */
[----:B------:R-:W-:-:S04]  /*90b0*/  IMAD.X R7, RZ, RZ, RZ, P0 ;  /* 0x000000ffff077224 */ /* 0x000fc800000e06ff */
[----:B------:R-:W-:-:S08]  /*90c0*/  IMAD.WIDE.U32.X R6, R23, UR9, R6, P1 ;  /* 0x0000000917067c25 */ /* 0x000fd000088e0406 */
.L_x_185:
[----:B------:R-:W-:Y:S01]  /*90d0*/  ULDC UR5, c[0x0][0x648] ;  /* 0x0001920000057ab9 */ /* 0x000fe20000000800 */
[----:B------:R-:W-:Y:S01]  /*90e0*/  LOP3.LUT R21, R21, UR17, RZ, 0xc0, !PT ;  /* 0x0000001115157c12 */ /* 0x000fe2000f8ec0ff */
[----:B--2---:R-:W-:Y:S01]  /*90f0*/  IMAD.MOV R24, RZ, RZ, -R24 ;  /* 0x000000ffff187224 */ /* 0x004fe200078e0a18 */
[----:B------:R-:W-:Y:S01]  /*9100*/  SHF.R.U64 R6, R6, UR5, R7 ;  /* 0x0000000506067c19 */ /* 0x000fe20008001207 */
[----:B------:R-:W-:Y:S01]  /*9110*/  ULDC UR5, c[0x0][0x638] ;  /* 0x00018e0000057ab9 */ /* 0x000fe20000000800 */
[----:B------:R-:W-:Y:S01]  /*9120*/  LOP3.LUT R9, R19, UR4, RZ, 0xc0, !PT ;  /* 0x0000000413097c12 */ /* 0x000fe2000f8ec0ff */
[----:B-1----:R-:W-:Y:S01]  /*9130*/  @P3 IMAD R18, R22, R24, R13 ;  /* 0x0000001816123224 */ /* 0x002fe200078e020d */
[----:B------:R-:W-:Y:S01]  /*9140*/  ULDC UR6, c[0x0][0x610] ;  /* 0x0001840000067ab9 */ /* 0x000fe20000000800 */
[----:B------:R-:W-:Y:S02]  /*9150*/  IMAD.MOV R7, RZ, RZ, -R6 ;  /* 0x000000ffff077224 */ /* 0x000fe400078e0a06 */
[----:B------:R-:W-:-:S02]  /*9160*/  IMAD R21, R6, UR18, R21 ;  /* 0x0000001206157c24 */ /* 0x000fc4000f8e0215 */
[----:B------:R-:W-:Y:S01]  /*9170*/  IMAD R20, R7, UR5, R20 ;  /* 0x0000000507147c24 */ /* 0x000fe2000f8e0214 */
[----:B------:R-:W-:Y:S01]  /*9180*/  ULDC UR5, c[0x0][0x600] ;  /* 0x0001800000057ab9 */ /* 0x000fe20000000800 */
[----:B------:R-:W-:Y:S02]  /*9190*/  IMAD R18, R21, UR6, R18 ;  /* 0x0000000615127c24 */ /* 0x000fe4000f8e0212 */
[----:B------:R-:W-:Y:S02]  /*91a0*/  IMAD R9, R20, UR5, R9 ;  /* 0x0000000514097c24 */ /* 0x000fe4000f8e0209 */
[----:B------:R-:W-:-:S03]  /*91b0*/  IMAD.MOV.U32 R6, RZ, RZ, 0x1 ;  /* 0x00000001ff067424 */ /* 0x000fc600078e00ff */
[----:B------:R-:W-:Y:S02]  /*91c0*/  SEL R7, R9, R18, !P3 ;  /* 0x0000001209077207 */ /* 0x000fe40005800000 */
[----:B------:R-:W-:-:S07]  /*91d0*/  SEL R18, R18, R9, !P3 ;  /* 0x0000000912127207 */ /* 0x000fce0005800000 */
.L_x_183:
[----:B------:R-:W-:Y:S05]  /*91e0*/  BSYNC B1 ;  /* 0x0000000000017941 */ /* 0x000fea0003800000 */
.L_x_182:
[----:B------:R-:W-:-:S13]  /*91f0*/  LOP3.LUT P0, RZ, R6, 0xff, RZ, 0xc0, !PT ;  /* 0x000000ff06ff7812 */ /* 0x000fda000780c0ff */
[----:B------:R-:W-:Y:S05]  /*9200*/  @P0 BRA `(.L_x_186) ;  /* 0xfffffff400400947 */ /* 0x000fea000383ffff */
[----:B------:R-:W-:Y:S05]  /*9210*/  BSYNC B0 ;  /* 0x0000000000007941 */ /* 0x000fea0003800000 */
.L_x_175:
[----:B------:R-:W-:-:S03]  /*9220*/  UMOV UR5, 0xffffffff ;  /* 0xffffffff00057882 */ /* 0x000fc60000000000 */
[----:B------:R-:W-:Y:S05]  /*9230*/  BRA.DIV UR5, `(.L_x_187) ;  /* 0x0000000605887947 */ /* 0x000fea000b800000 */
[----:B------:R-:W-:-:S13]  /*9240*/  ELECT P0, URZ, PT ;  /* 0x00000000003f782f */ /* 0x000fda0003800000 */
.L_x_204:
[----:B------:R-:W-:Y:S04]  /*9250*/  BSSY B0, `(.L_x_188) ;  /* 0x0000046000007945 */ /* 0x000fe80003800000 */
[----:B------:R-:W-:Y:S05]  /*9260*/  @!P0 BRA `(.L_x_189) ;  /* 0x0000000400108947 */ /* 0x000fea0003800000 */
[----:B------:R-:W-:-:S04]  /*9270*/  LOP3.LUT R4, R4, 0x2, RZ, 0xfc, !PT ;  /* 0x0000000204047812 */ /* 0x000fc800078efcff */
[----:B------:R-:W-:-:S13]  /*9280*/  ISETP.NE.AND P0, PT, R4, 0x3, PT ;  /* 0x000000030400780c */ /* 0x000fda0003f05270 */
[----:B------:R-:W-:Y:S05]  /*9290*/  @!P0 BRA `(.L_x_190) ;  /* 0x0000000000048947 */ /* 0x000fea0003800000 */
[----:B------:R-:W-:Y:S01]  /*92a0*/  BPT.TRAP 0x1 ;  /* 0x000000040000795c */ /* 0x000fe20000300000 */
.L_x_190:
[----:B------:R-:W1:Y:S01]  /*92b0*/  S2R R3, SR_CgaCtaId ;  /* 0x0000000000037919 */ /* 0x000e620000008800 */
[----:B------:R-:W-:-:S04]  /*92c0*/  MOV R0, 0x400 ;  /* 0x0000040000007802 */ /* 0x000fc80000000f00 */
[----:B-1----:R-:W-:Y:S02]  /*92d0*/  LEA R0, R3, R0, 0x18 ;  /* 0x0000000003007211 */ /* 0x002fe400078ec0ff */
[----:B------:R-:W-:-:S03]  /*92e0*/  SHF.L.U32 R3, R5, 0x1f, RZ ;  /* 0x0000001f05037819 */ /* 0x000fc600000006ff */
[----:B------:R-:W-:-:S04]  /*92f0*/  VIADD R0, R0, 0x38 ;  /* 0x0000003800007836 */ /* 0x000fc80000000000 */
[C---:B------:R-:W-:Y:S02]  /*9300*/  IMAD R6, R17.reuse, 0x8, R0 ;  /* 0x0000000811067824 */ /* 0x040fe400078e0200 */
[----:B------:R-:W-:Y:S02]  /*9310*/  VIADD R17, R17, 0x1 ;  /* 0x0000000111117836 */ /* 0x000fe40000000000 */
[----:B------:R-:W1:Y:S03]  /*9320*/  SYNCS.PHASECHK.TRANS64.TRYWAIT P0, [R6+URZ], R3 ;  /* 0x00000003060075a7 */ /* 0x000e66000800017f */
[----:B------:R-:W-:-:S04]  /*9330*/  ISETP.NE.AND P1, PT, R17, 0x7, PT ;  /* 0x000000071100780c */ /* 0x000fc80003f25270 */
[----:B------:R-:W-:Y:S02]  /*9340*/  SEL R2, RZ, 0x1, P1 ;  /* 0x00000001ff027807 */ /* 0x000fe40000800000 */
[----:B------:R-:W-:Y:S02]  /*9350*/  SEL R17, R17, RZ, P1 ;  /* 0x000000ff11117207 */ /* 0x000fe40000800000 */
[----:B0-----:R-:W-:-:S03]  /*9360*/  LOP3.LUT R8, R5, R2, RZ, 0x3c, !PT ;  /* 0x0000000205087212 */ /* 0x001fc600078e3cff */
[----:B------:R-:W-:Y:S01]  /*9370*/  IMAD R7, R17, 0x8, R0 ;  /* 0x0000000811077824 */ /* 0x000fe200078e0200 */
[----:B------:R-:W-:Y:S01]  /*9380*/  SHF.L.U32 R4, R8, 0x1f, RZ ;  /* 0x0000001f08047819 */ /* 0x000fe200000006ff */
[----:B-1----:R-:W-:Y:S06]  /*9390*/  @!P0 BRA `(.L_x_191) ;  /* 0x0000000400508947 */ /* 0x002fec0003800000 */
.L_x_205:
[----:B------:R-:W1:Y:S01]  /*93a0*/  SYNCS.PHASECHK.TRANS64.TRYWAIT P0, [R7+URZ], R4 ;  /* 0x00000004070075a7 */ /* 0x000e62000800017f */
[----:B------:R-:W-:-:S05]  /*93b0*/  VIADD R2, R17, 0x1 ;  /* 0x0000000111027836 */ /* 0x000fca0000000000 */
[----:B------:R-:W-:-:S04]  /*93c0*/  ISETP.NE.AND P1, PT, R2, 0x7, PT ;  /* 0x000000070200780c */ /* 0x000fc80003f25270 */
[----:B0-----:R-:W-:Y:S02]  /*93d0*/  SEL R3, RZ, 0x1, P1 ;  /* 0x00000001ff037807 */ /* 0x001fe40000800000 */
[----:B------:R-:W-:Y:S02]  /*93e0*/  SEL R9, R2, RZ, P1 ;  /* 0x000000ff02097207 */ /* 0x000fe40000800000 */
[----:B------:R-:W-:-:S03]  /*93f0*/  LOP3.LUT R8, R8, R3, RZ, 0x3c, !PT ;  /* 0x0000000308087212 */ /* 0x000fc600078e3cff */
[----:B------:R-:W-:Y:S01]  /*9400*/  IMAD R6, R9, 0x8, R0 ;  /* 0x0000000809067824 */ /* 0x000fe200078e0200 */
[----:B------:R-:W-:Y:S01]  /*9410*/  SHF.L.U32 R5, R8, 0x1f, RZ ;  /* 0x0000001f08057819 */ /* 0x000fe200000006ff */
[----:B-1----:R-:W-:Y:S06]  /*9420*/  @!P0 BRA `(.L_x_192) ;  /* 0x0000000400408947 */ /* 0x002fec0003800000 */
.L_x_206:
[----:B------:R-:W1:Y:S01]  /*9430*/  SYNCS.PHASECHK.TRANS64.TRYWAIT P0, [R6+URZ], R5 ;  /* 0x00000005060075a7 */ /* 0x000e62000800017f */
[----:B------:R-:W-:-:S05]  /*9440*/  VIADD R2, R9, 0x1 ;  /* 0x0000000109027836 */ /* 0x000fca0000000000 */
[----:B------:R-:W-:-:S04]  /*9450*/  ISETP.NE.AND P1, PT, R2, 0x7, PT ;  /* 0x000000070200780c */ /* 0x000fc80003f25270 */
[----:B------:R-:W-:Y:S02]  /*9460*/  SEL R3, RZ, 0x1, P1 ;  /* 0x00000001ff037807 */ /* 0x000fe40000800000 */
[----:B0-----:R-:W-:Y:S02]  /*9470*/  SEL R7, R2, RZ, P1 ;  /* 0x000000ff02077207 */ /* 0x001fe40000800000 */
[----:B------:R-:W-:-:S03]  /*9480*/  LOP3.LUT R8, R8, R3, RZ, 0x3c, !PT ;  /* 0x0000000308087212 */ /* 0x000fc600078e3cff */
[----:B------:R-:W-:Y:S01]  /*9490*/  IMAD R9, R7, 0x8, R0 ;  /* 0x0000000807097824 */ /* 0x000fe200078e0200 */
[----:B------:R-:W-:Y:S01]  /*94a0*/  SHF.L.U32 R4, R8, 0x1f, RZ ;  /* 0x0000001f08047819 */ /* 0x000fe200000006ff */
[----:B-1----:R-:W-:Y:S06]  /*94b0*/  @!P0 BRA `(.L_x_193) ;  /* 0x0000000400308947 */ /* 0x002fec0003800000 */
.L_x_207:
[----:B------:R-:W1:Y:S01]  /*94c0*/  SYNCS.PHASECHK.TRANS64.TRYWAIT P0, [R9+URZ], R4 ;  /* 0x00000004090075a7 */ /* 0x000e62000800017f */
[----:B------:R-:W-:-:S05]  /*94d0*/  VIADD R2, R7, 0x1 ;  /* 0x0000000107027836 */ /* 0x000fca0000000000 */
[----:B------:R-:W-:-:S04]  /*94e0*/  ISETP.NE.AND P1, PT, R2, 0x7, PT ;  /* 0x000000070200780c */ /* 0x000fc80003f25270 */
[----:B------:R-:W-:Y:S02]  /*94f0*/  SEL R3, RZ, 0x1, P1 ;  /* 0x00000001ff037807 */ /* 0x000fe40000800000 */
[----:B------:R-:W-:Y:S02]  /*9500*/  SEL R7, R2, RZ, P1 ;  /* 0x000000ff02077207 */ /* 0x000fe40000800000 */
[----:B------:R-:W-:-:S03]  /*9510*/  LOP3.LUT R8, R8, R3, RZ, 0x3c, !PT ;  /* 0x0000000308087212 */ /* 0x000fc600078e3cff */
[----:B------:R-:W-:Y:S01]  /*9520*/  IMAD R10, R7, 0x8, R0 ;  /* 0x00000008070a7824 */ /* 0x000fe200078e0200 */
[----:B0-----:R-:W-:Y:S01]  /*9530*/  SHF.L.U32 R5, R8, 0x1f, RZ ;  /* 0x0000001f08057819 */ /* 0x001fe200000006ff */
[----:B-1----:R-:W-:Y:S06]  /*9540*/  @!P0 BRA `(.L_x_194) ;  /* 0x0000000400208947 */ /* 0x002fec0003800000 */
.L_x_208:
[----:B------:R-:W1:Y:S01]  /*9550*/  SYNCS.PHASECHK.TRANS64.TRYWAIT P0, [R10+URZ], R5 ;  /* 0x000000050a0075a7 */ /* 0x000e62000800017f */
[----:B------:R-:W-:-:S05]  /*9560*/  VIADD R2, R7, 0x1 ;  /* 0x0000000107027836 */ /* 0x000fca0000000000 */
[----:B------:R-:W-:-:S04]  /*9570*/  ISETP.NE.AND P1, PT, R2, 0x7, PT ;  /* 0x000000070200780c */ /* 0x000fc80003f25270 */
[----:B------:R-:W-:Y:S02]  /*9580*/  SEL R3, RZ, 0x1, P1 ;  /* 0x00000001ff037807 */ /* 0x000fe40000800000 */
[----:B------:R-:W-:Y:S02]  /*9590*/  SEL R7, R2, RZ, P1 ;  /* 0x000000ff02077207 */ /* 0x000fe40000800000 */
[----:B0-----:R-:W-:-:S03]  /*95a0*/  LOP3.LUT R9, R8, R3, RZ, 0x3c, !PT ;  /* 0x0000000308097212 */ /* 0x001fc600078e3cff */
[----:B------:R-:W-:Y:S01]  /*95b0*/  IMAD R11, R7, 0x8, R0 ;  /* 0x00000008070b7824 */ /* 0x000fe200078e0200 */
[----:B------:R-:W-:Y:S01]  /*95c0*/  SHF.L.U32 R6, R9, 0x1f, RZ ;  /* 0x0000001f09067819 */ /* 0x000fe200000006ff */
[----:B-1----:R-:W-:Y:S06]  /*95d0*/  @!P0 BRA `(.L_x_195) ;  /* 0x0000000400108947 */ /* 0x002fec0003800000 */
.L_x_209:
[----:B------:R-:W1:Y:S01]  /*95e0*/  SYNCS.PHASECHK.TRANS64.TRYWAIT P0, [R11+URZ], R6 ;  /* 0x000000060b0075a7 */ /* 0x000e62000800017f */
[----:B------:R-:W-:-:S05]  /*95f0*/  VIADD R2, R7, 0x1 ;  /* 0x0000000107027836 */ /* 0x000fca0000000000 */
[----:B------:R-:W-:-:S04]  /*9600*/  ISETP.NE.AND P1, PT, R2, 0x7, PT ;  /* 0x000000070200780c */ /* 0x000fc80003f25270 */
[----:B------:R-:W-:Y:S02]  /*9610*/  SEL R4, RZ, 0x1, P1 ;  /* 0x00000001ff047807 */ /* 0x000fe40000800000 */
[----:B------:R-:W-:Y:S02]  /*9620*/  SEL R3, R2, RZ, P1 ;  /* 0x000000ff02037207 */ /* 0x000fe40000800000 */
[----:B------:R-:W-:Y:S01]  /*9630*/  LOP3.LUT R4, R9, R4, RZ, 0x3c, !PT ;  /* 0x0000000409047212 */ /* 0x000fe200078e3cff */
[----:B-1----:R-:W-:Y:S06]  /*9640*/  @!P0 BRA `(.L_x_196) ;  /* 0x0000000400088947 */ /* 0x002fec0003800000 */
.L_x_210:
[----:B------:R-:W-:Y:S01]  /*9650*/  IMAD R3, R3, 0x8, R0 ;  /* 0x0000000803037824 */ /* 0x000fe200078e0200 */
[----:B------:R-:W-:-:S07]  /*9660*/  SHF.L.U32 R0, R4, 0x1f, RZ ;  /* 0x0000001f04007819 */ /* 0x000fce00000006ff */
.L_x_197:
[----:B--2---:R2:W3:Y:S02]  /*9670*/  SYNCS.PHASECHK.TRANS64.TRYWAIT P0, [R3+URZ], R0 ;  /* 0x00000000030075a7 */ /* 0x0044e4000800017f */
[----:B---3--:R-:W-:Y:S05]  /*9680*/  @!P0 NANOSLEEP.SYNCS 0x989680 ;  /* 0x009896800000895d */ /* 0x008fea0003900000 */
[----:B------:R-:W3:Y:S02]  /*9690*/  @!P0 SYNCS.PHASECHK.TRANS64 P0, [R3+URZ], R0 ;  /* 0x00000000030085a7 */ /* 0x000ee4000800007f */
[----:B---3--:R-:W-:Y:S05]  /*96a0*/  @!P0 BRA `(.L_x_197) ;  /* 0xfffffffc00f08947 */ /* 0x008fea000383ffff */
.L_x_189:
[----:B------:R-:W-:Y:S05]  /*96b0*/  BSYNC B0 ;  /* 0x0000000000007941 */ /* 0x000fea0003800000 */
.L_x_188:
[----:B------:R-:W-:Y:S05]  /*96c0*/  EXIT ;  /* 0x000000000000794d */ /* 0x000fea0003800000 */
.L_x_21:
[----:B-1----:R-:W-:-:S04]  /*96d0*/  IMAD.U32 R12, RZ, RZ, UR6 ;  /* 0x00000006ff0c7e24 */ /* 0x002fc8000f8e00ff */
[----:B------:R1:W4:Y:S03]  /*96e0*/  SYNCS.PHASECHK.TRANS64.TRYWAIT P1, [R12+URZ], R11 ;  /* 0x0000000b0c0075a7 */ /* 0x000326000802017f */
[----:B----4-:R-:W-:Y:S05]  /*96f0*/  @!P1 NANOSLEEP.SYNCS 0x989680 ;  /* 0x009896800000995d */ /* 0x010fea0003900000 */
[----:B------:R-:W4:Y:S02]  /*9700*/  @!P1 SYNCS.PHASECHK.TRANS64 P1, [R12+URZ], R11 ;  /* 0x0000000b0c0095a7 */ /* 0x000f24000802007f */
[----:B----4-:R-:W-:Y:S05]  /*9710*/  @!P1 BRA `(.L_x_21) ;  /* 0xfffffffc00ec9947 */ /* 0x010fea000383ffff */
[----:B------:R-:W-:Y:S05]  /*9720*/  BRA `(.L_x_20) ;  /* 0xffffff8000287947 */ /* 0x000fea000383ffff */
.L_x_27:
[----:B-1----:R-:W-:-:S04]  /*9730*/  IMAD.U32 R142, RZ, RZ, UR12 ;  /* 0x0000000cff8e7e24 */ /* 0x002fc8000f8e00ff */
[----:B------:R1:W4:Y:S03]  /*9740*/  SYNCS.PHASECHK.TRANS64.TRYWAIT P1, [R142+URZ], R13 ;  /* 0x0000000d8e0075a7 */ /* 0x000326000802017f */
[----:B----4-:R-:W-:Y:S05]  /*9750*/  @!P1 NANOSLEEP.SYNCS 0x989680 ;  /* 0x009896800000995d */ /* 0x010fea0003900000 */
[----:B------:R-:W4:Y:S02]  /*9760*/  @!P1 SYNCS.PHASECHK.TRANS64 P1, [R142+URZ], R13 ;  /* 0x0000000d8e0095a7 */ /* 0x000f24000802007f */
[----:B----4-:R-:W-:Y:S05]  /*9770*/  @!P1 BRA `(.L_x_27) ;  /* 0xfffffffc00ec9947 */ /* 0x010fea000383ffff */
[----:B------:R-:W-:Y:S05]  /*9780*/  BRA `(.L_x_26) ;  /* 0xffffff8800987947 */ /* 0x000fea000383ffff */
.L_x_176:
[----:B------:R-:W-:Y:S01]  /*9790*/  BSSY B1, `(.L_x_198) ;  /* 0x0000006000017945 */ /* 0x000fe20003800000 */
[----:B------:R-:W-:-:S07]  /*97a0*/  IMAD.MOV.U32 R6, RZ, RZ, -0x1 ;  /* 0xffffffffff067424 */ /* 0x000fce00078e00ff */
[----:B------:R-:W-:Y:S05]  /*97b0*/  WARPSYNC.COLLECTIVE R6, `(.L_x_199) ;  /* 0x00000000060c7348 */ /* 0x000fea0003c00000 */
[----:B------:R-:W-:Y:S02]  /*97c0*/  ELECT P0, UR62, PT ;  /* 0x00000000003e782f */ /* 0x000fe40003800000 */
[----:B------:R-:W-:Y:S01]  /*97d0*/  MOV R6, UR62 ;  /* 0x0000003e00067c02 */ /* 0x000fe20008000f00 */
[----:B------:R-:W-:Y:S10]  /*97e0*/  ENDCOLLECTIVE ;  /* 0x000000000000791b */ /* 0x000ff40003800000 */
.L_x_199:
[----:B------:R-:W-:Y:S05]  /*97f0*/  BSYNC B1 ;  /* 0x0000000000017941 */ /* 0x000fea0003800000 */
.L_x_198:
[----:B------:R-:W-:Y:S05]  /*9800*/  BRA `(.L_x_200) ;  /* 0xffffffec00cc7947 */ /* 0x000fea000383ffff */
.L_x_179:
[----:B0-----:R0:W1:Y:S02]  /*9810*/  SYNCS.PHASECHK.TRANS64.TRYWAIT P0, [R22+URZ+0x38], R9 ;  /* 0x00003809160075a7 */ /* 0x001064000800017f */
[----:B-1----:R-:W-:Y:S05]  /*9820*/  @!P0 NANOSLEEP.SYNCS 0x989680 ;  /* 0x009896800000895d */ /* 0x002fea0003900000 */
[----:B------:R-:W1:Y:S02]  /*9830*/  @!P0 SYNCS.PHASECHK.TRANS64 P0, [R22+URZ+0x38], R9 ;  /* 0x00003809160085a7 */ /* 0x000e64000800007f */
[----:B-1----:R-:W-:Y:S05]  /*9840*/  @!P0 BRA `(.L_x_179) ;  /* 0xfffffffc00f08947 */ /* 0x002fea000383ffff */
[----:B------:R-:W-:Y:S05]  /*9850*/  BRA `(.L_x_201) ;  /* 0xfffffff0000c7947 */ /* 0x000fea000383ffff */
.L_x_187:
[----:B------:R-:W-:Y:S01]  /*9860*/  BSSY B0, `(.L_x_202) ;  /* 0x0000006000007945 */ /* 0x000fe20003800000 */
[----:B------:R-:W-:-:S07]  /*9870*/  IMAD.MOV.U32 R6, RZ, RZ, -0x1 ;  /* 0xffffffffff067424 */ /* 0x000fce00078e00ff */
[----:B0-----:R-:W-:Y:S05]  /*9880*/  WARPSYNC.COLLECTIVE R6, `(.L_x_203) ;  /* 0x00000000060c7348 */ /* 0x001fea0003c00000 */
[----:B------:R-:W-:Y:S02]  /*9890*/  ELECT P0, UR62, PT ;  /* 0x00000000003e782f */ /* 0x000fe40003800000 */
[----:B------:R-:W-:Y:S01]  /*98a0*/  MOV R6, UR62 ;  /* 0x0000003e00067c02 */ /* 0x000fe20008000f00 */
[----:B0-----:R-:W-:Y:S10]  /*98b0*/  ENDCOLLECTIVE ;  /* 0x000000000000791b */ /* 0x001ff40003800000 */
.L_x_203:
[----:B------:R-:W-:Y:S05]  /*98c0*/  BSYNC B0 ;  /* 0x0000000000007941 */ /* 0x000fea0003800000 */
.L_x_202:
[----:B------:R-:W-:Y:S05]  /*98d0*/  BRA `(.L_x_204) ;  /* 0xfffffff8005c7947 */ /* 0x000fea000383ffff */
.L_x_191:
[----:B0-----:R0:W1:Y:S02]  /*98e0*/  SYNCS.PHASECHK.TRANS64.TRYWAIT P0, [R6+URZ], R3 ;  /* 0x00000003060075a7 */ /* 0x001064000800017f */
[----:B-1----:R-:W-:Y:S05]  /*98f0*/  @!P0 NANOSLEEP.SYNCS 0x989680 ;  /* 0x009896800000895d */ /* 0x002fea0003900000 */
[----:B------:R-:W1:Y:S02]  /*9900*/  @!P0 SYNCS.PHASECHK.TRANS64 P0, [R6+URZ], R3 ;  /* 0x00000003060085a7 */ /* 0x000e64000800007f */
[----:B-1----:R-:W-:Y:S05]  /*9910*/  @!P0 BRA `(.L_x_191) ;  /* 0xfffffffc00f08947 */ /* 0x002fea000383ffff */
[----:B------:R-:W-:Y:S05]  /*9920*/  BRA `(.L_x_205) ;  /* 0xfffffff8009c7947 */ /* 0x000fea000383ffff */
.L_x_192:
[----:B0-----:R0:W1:Y:S02]  /*9930*/  SYNCS.PHASECHK.TRANS64.TRYWAIT P0, [R7+URZ], R4 ;  /* 0x00000004070075a7 */ /* 0x001064000800017f */
[----:B-1----:R-:W-:Y:S05]  /*9940*/  @!P0 NANOSLEEP.SYNCS 0x989680 ;  /* 0x009896800000895d */ /* 0x002fea0003900000 */
[----:B------:R-:W1:Y:S02]  /*9950*/  @!P0 SYNCS.PHASECHK.TRANS64 P0, [R7+URZ], R4 ;  /* 0x00000004070085a7 */ /* 0x000e64000800007f */
[----:B-1----:R-:W-:Y:S05]  /*9960*/  @!P0 BRA `(.L_x_192) ;  /* 0xfffffffc00f08947 */ /* 0x002fea000383ffff */
[----:B------:R-:W-:Y:S05]  /*9970*/  BRA `(.L_x_206) ;  /* 0xfffffff800ac7947 */ /* 0x000fea000383ffff */
.L_x_193:
[----:B0-----:R0:W1:Y:S02]  /*9980*/  SYNCS.PHASECHK.TRANS64.TRYWAIT P0, [R6+URZ], R5 ;  /* 0x00000005060075a7 */ /* 0x001064000800017f */
[----:B-1----:R-:W-:Y:S05]  /*9990*/  @!P0 NANOSLEEP.SYNCS 0x989680 ;  /* 0x009896800000895d */ /* 0x002fea0003900000 */
[----:B------:R-:W1:Y:S02]  /*99a0*/  @!P0 SYNCS.PHASECHK.TRANS64 P0, [R6+URZ], R5 ;  /* 0x00000005060085a7 */ /* 0x000e64000800007f */
[----:B-1----:R-:W-:Y:S05]  /*99b0*/  @!P0 BRA `(.L_x_193) ;  /* 0xfffffffc00f08947 */ /* 0x002fea000383ffff */
[----:B------:R-:W-:Y:S05]  /*99c0*/  BRA `(.L_x_207) ;  /* 0xfffffff800bc7947 */ /* 0x000fea000383ffff */
.L_x_194:
[----:B0-----:R0:W1:Y:S02]  /*99d0*/  SYNCS.PHASECHK.TRANS64.TRYWAIT P0, [R9+URZ], R4 ;  /* 0x00000004090075a7 */ /* 0x001064000800017f */
[----:B-1----:R-:W-:Y:S05]  /*99e0*/  @!P0 NANOSLEEP.SYNCS 0x989680 ;  /* 0x009896800000895d */ /* 0x002fea0003900000 */
[----:B------:R-:W1:Y:S02]  /*99f0*/  @!P0 SYNCS.PHASECHK.TRANS64 P0, [R9+URZ], R4 ;  /* 0x00000004090085a7 */ /* 0x000e64000800007f */
[----:B-1----:R-:W-:Y:S05]  /*9a00*/  @!P0 BRA `(.L_x_194) ;  /* 0xfffffffc00f08947 */ /* 0x002fea000383ffff */
[----:B------:R-:W-:Y:S05]  /*9a10*/  BRA `(.L_x_208) ;  /* 0xfffffff800cc7947 */ /* 0x000fea000383ffff */
.L_x_195:
[----:B0-----:R0:W1:Y:S02]  /*9a20*/  SYNCS.PHASECHK.TRANS64.TRYWAIT P0, [R10+URZ], R5 ;  /* 0x000000050a0075a7 */ /* 0x001064000800017f */
[----:B-1----:R-:W-:Y:S05]  /*9a30*/  @!P0 NANOSLEEP.SYNCS 0x989680 ;  /* 0x009896800000895d */ /* 0x002fea0003900000 */
[----:B------:R-:W1:Y:S02]  /*9a40*/  @!P0 SYNCS.PHASECHK.TRANS64 P0, [R10+URZ], R5 ;  /* 0x000000050a0085a7 */ /* 0x000e64000800007f */
[----:B-1----:R-:W-:Y:S05]  /*9a50*/  @!P0 BRA `(.L_x_195) ;  /* 0xfffffffc00f08947 */ /* 0x002fea000383ffff */
[----:B------:R-:W-:Y:S05]  /*9a60*/  BRA `(.L_x_209) ;  /* 0xfffffff800dc7947 */ /* 0x000fea000383ffff */
.L_x_196:
[----:B-1----:R1:W2:Y:S02]  /*9a70*/  SYNCS.PHASECHK.TRANS64.TRYWAIT P0, [R11+URZ], R6 ;  /* 0x000000060b0075a7 */ /* 0x0022a4000800017f */
[----:B--2---:R-:W-:Y:S05]  /*9a80*/  @!P0 NANOSLEEP.SYNCS 0x989680 ;  /* 0x009896800000895d */ /* 0x004fea0003900000 */
[----:B------:R-:W2:Y:S02]  /*9a90*/  @!P0 SYNCS.PHASECHK.TRANS64 P0, [R11+URZ], R6 ;  /* 0x000000060b0085a7 */ /* 0x000ea4000800007f */
[----:B--2---:R-:W-:Y:S05]  /*9aa0*/  @!P0 BRA `(.L_x_196) ;  /* 0xfffffffc00f08947 */ /* 0x004fea000383ffff */
[----:B------:R-:W-:Y:S05]  /*9ab0*/  BRA `(.L_x_210) ;  /* 0xfffffff800e47947 */ /* 0x000fea000383ffff */
.L_x_211:
[----:B------:R-:W-:-:S00]  /*9ac0*/  BRA `(.L_x_211) ;  /* 0xfffffffc00fc7947 */ /* 0x000fc0000383ffff */
[----:B------:R-:W-:-:S00]  /*9ad0*/  NOP ;  /* 0x0000000000007918 */ /* 0x000fc00000000000 */
        /* <DEDUP_REMOVED lines=10> */
.L_x_212:


//--------------------- .nv.shared._ZN7cutlass13device_kernelINS_4gemm6kernel13GemmUniversalIN4cute5tupleIJiiiiEEENS1_10collective13CollectiveMmaINS1_37MainloopSm90TmaGmmaWarpSpecializedFP8ILi7ENS5_IJNS4_1CILi1EEENSA_ILi4EEESB_EEENS1_35KernelTmaWarpSpecializedCooperativeEEENS5_IJNSA_ILi128EEESG_SG_EEENS_12float_e4m3_tENS5_IJlSB_lEEESI_SJ_NS4_8TiledMMAINS4_8MMA_AtomIJNS4_4SM904GMMA31MMA_64x128x32_F32E4M3E4M3_SS_TNILNSN_7ScaleInE1ELSP_1EEEEEENS4_6LayoutINS5_IJNSA_ILi2EEESB_SB_EEENS5_IJSB_NSA_ILi0EEESV_EEEEENS5_IJNS4_10UnderscoreESY_SY_EEEEENS4_23SM90_TMA_LOAD_MULTICASTENS4_14ComposedLayoutINS4_7SwizzleILi3ELi4ELi3EEENS4_18smem_ptr_flag_bitsILi8EEENSS_INS5_IJNSA_ILi8EEESG_EEENS5_IJSG_SB_EEEEEEEvNS4_8identityENS4_13SM90_TMA_LOADES1B_vS1C_EENS_8epilogue10collective6detail29Sm90TmaWarpSpecializedAdapterINS1G_15DefaultEpilogueISI_SJ_SJ_NS1F_6thread17LinearCombinationISI_Li1EffLNS1K_9ScaleType4KindE0ELNS_15FloatRoundStyleE2ESI_EENS1_15EpilogueDefaultEEEEEvvEEEEvNT_6ParamsE --------------------------
	.section	.nv.shared._ZN7cutlass13device_kernelINS_4gemm6kernel13GemmUniversalIN4cute5tupleIJiiiiEEENS1_10collective13CollectiveMmaINS1_37MainloopSm90TmaGmmaWarpSpecializedFP8ILi7ENS5_IJNS4_1CILi1EEENSA_ILi4EEESB_EEENS1_35KernelTmaWarpSpecializedCooperativeEEENS5_IJNSA_ILi128EEESG_SG_EEENS_12float_e4m3_tENS5_IJlSB_lEEESI_SJ_NS4_8TiledMMAINS4_8MMA_AtomIJNS4_4SM904GMMA31MMA_64x128x32_F32E4M3E4M3_SS_TNILNSN_7ScaleInE1ELSP_1EEEEEENS4_6LayoutINS5_IJNSA_ILi2EEESB_SB_EEENS5_IJSB_NSA_ILi0EEESV_EEEEENS5_IJNS4_10UnderscoreESY_SY_EEEEENS4_23SM90_TMA_LOAD_MULTICASTENS4_14ComposedLayoutINS4_7SwizzleILi3ELi4ELi3EEENS4_18smem_ptr_flag_bitsILi8EEENSS_INS5_IJNSA_ILi8EEESG_EEENS5_IJSG_SB_EEEEEEEvNS4_8identityENS4_13SM90_TMA_LOADES1B_vS1C_EENS_8epilogue10collective6detail29Sm90TmaWarpSpecializedAdapterINS1G_15DefaultEpilogueISI_SJ_SJ_NS1F_6thread17LinearCombinationISI_Li1EffLNS1K_9ScaleType4KindE0ELNS_15FloatRoundStyleE2ESI_EENS1_15EpilogueDefaultEEEEEvvEEEEvNT_6ParamsE,"aw",@nobits
	.sectionflags	@""
	.align	16
	.zero		1024


//--------------------- .nv.shared.reserved.0     --------------------------
	.section	.nv.shared.reserved.0,"aw",@nobits
	.weak		__nv_reservedSMEM_offset_0_alias
	.size		__nv_reservedSMEM_offset_0_alias, 0, 0
	.other		__nv_reservedSMEM_offset_0_alias,@"STO_CUDA_RESERVED_SHARED STV_DEFAULT"
__nv_reservedSMEM_offset_0_alias:
	.zero		0


//--------------------- .nv.global                --------------------------
	.section	.nv.global,"aw",@nobits
.nv.global:
	.type		_ZN40_INTERNAL_7f3c5ef4_4_k_cu_ccd5c757_158804cute1_E,@object
	.size		_ZN40_INTERNAL_7f3c5ef4_4_k_cu_ccd5c757_158804cute1_E,(_ZN40_INTERNAL_7f3c5ef4_4_k_cu_ccd5c757_158804cuda3std3__45__cpo6cbeginE - _ZN40_INTERNAL_7f3c5ef4_4_k_cu_ccd5c757_158804cute1_E)
_ZN40_INTERNAL_7f3c5ef4_4_k_cu_ccd5c757_158804cute1_E:
	.zero		1
	.type		_ZN40_INTERNAL_7f3c5ef4_4_k_cu_ccd5c757_158804cuda3std3__45__cpo6cbeginE,@object
	.size		_ZN40_INTERNAL_7f3c5ef4_4_k_cu_ccd5c757_158804cuda3std3__45__cpo6cbeginE,(_ZN40_INTERNAL_7f3c5ef4_4_k_cu_ccd5c757_158804cuda3std3__48in_placeE - _ZN40_INTERNAL_7f3c5ef4_4_k_cu_ccd5c757_158804cuda3std3__45__cpo6cbeginE)
_ZN40_INTERNAL_7f3c5ef4_4_k_cu_ccd5c757_158804cuda3std3__45__cpo6cbeginE:
	.zero		1
	.type		_ZN40_INTERNAL_7f3c5ef4_4_k_cu_ccd5c757_158804cuda3std3__48in_placeE,@object
	.size		_ZN40_INTERNAL_7f3c5ef4_4_k_cu_ccd5c757_158804cuda3std3__48in_placeE,(_ZN40_INTERNAL_7f3c5ef4_4_k_cu_ccd5c757_158804cuda3std6ranges3__45__cpo9iter_moveE - _ZN40_INTERNAL_7f3c5ef4_4_k_cu_ccd5c757_158804cuda3std3__48in_placeE)
_ZN40_INTERNAL_7f3c5ef4_4_k_cu_ccd5c757_158804cuda3std3__48in_placeE:
	.zero		1
	.type		_ZN40_INTERNAL_7f3c5ef4_4_k_cu_ccd5c757_158804cuda3std6ranges3__45__cpo9iter_moveE,@object
	.size		_ZN40_INTERNAL_7f3c5ef4_4_k_cu_ccd5c757_158804cuda3std6ranges3__45__cpo9iter_moveE,(_ZN40_INTERNAL_7f3c5ef4_4_k_cu_ccd5c757_158804cuda3std3__45__cpo5beginE - _ZN40_INTERNAL_7f3c5ef4_4_k_cu_ccd5c757_158804cuda3std6ranges3__45__cpo9iter_moveE)
_ZN40_INTERNAL_7f3c5ef4_4_k_cu_ccd5c757_158804cuda3std6ranges3__45__cpo9iter_moveE:
	.zero		1
	.type		_ZN40_INTERNAL_7f3c5ef4_4_k_cu_ccd5c757_158804cuda3std3__45__cpo5beginE,@object
	.size		_ZN40_INTERNAL_7f3c5ef4_4_k_cu_ccd5c757_158804cuda3std3__45__cpo5beginE,(_ZN40_INTERNAL_7f3c5ef4_4_k_cu_ccd5c757_158804cuda3std3__442_GLOBAL__N__7f3c5ef4_4_k_cu_ccd5c757_158806ignoreE - _ZN40_INTERNAL_7f3c5ef4_4_k_cu_ccd5c757_158804cuda3std3__45__cpo5beginE)
_ZN40_INTERNAL_7f3c5ef4_4_k_cu_ccd5c757_158804cuda3std3__45__cpo5beginE:
	.zero		1
	.type		_ZN40_INTERNAL_7f3c5ef4_4_k_cu_ccd5c757_158804cuda3std3__442_GLOBAL__N__7f3c5ef4_4_k_cu_ccd5c757_158806ignoreE,@object
	.size		_ZN40_INTERNAL_7f3c5ef4_4_k_cu_ccd5c757_158804cuda3std3__442_GLOBAL__N__7f3c5ef4_4_k_cu_ccd5c757_158806ignoreE,(_ZN40_INTERNAL_7f3c5ef4_4_k_cu_ccd5c757_158804cute7productE - _ZN40_INTERNAL_7f3c5ef4_4_k_cu_ccd5c757_158804cuda3std3__442_GLOBAL__N__7f3c5ef4_4_k_cu_ccd5c757_158806ignoreE)
_ZN40_INTERNAL_7f3c5ef4_4_k_cu_ccd5c757_158804cuda3std3__442_GLOBAL__N__7f3c5ef4_4_k_cu_ccd5c757_158806ignoreE:
	.zero		1
	.type		_ZN40_INTERNAL_7f3c5ef4_4_k_cu_ccd5c757_158804cute7productE,@object
	.size		_ZN40_INTERNAL_7f3c5ef4_4_k_cu_ccd5c757_158804cute7productE,(_ZN40_INTERNAL_7f3c5ef4_4_k_cu_ccd5c757_158804cuda3std3__45__cpo3endE - _ZN40_INTERNAL_7f3c5ef4_4_k_cu_ccd5c757_158804cute7productE)
_ZN40_INTERNAL_7f3c5ef4_4_k_cu_ccd5c757_158804cute7productE:
	.zero		1
	.type		_ZN40_INTERNAL_7f3c5ef4_4_k_cu_ccd5c757_158804cuda3std3__45__cpo3endE,@object
	.size		_ZN40_INTERNAL_7f3c5ef4_4_k_cu_ccd5c757_158804cuda3std3__45__cpo3endE,(_ZN40_INTERNAL_7f3c5ef4_4_k_cu_ccd5c757_158804cuda3std3__419piecewise_constructE - _ZN40_INTERNAL_7f3c5ef4_4_k_cu_ccd5c757_158804cuda3std3__45__cpo3endE)
_ZN40_INTERNAL_7f3c5ef4_4_k_cu_ccd5c757_158804cuda3std3__45__cpo3endE:
	.zero		1
	.type		_ZN40_INTERNAL_7f3c5ef4_4_k_cu_ccd5c757_158804cuda3std3__419piecewise_constructE,@object
	.size		_ZN40_INTERNAL_7f3c5ef4_4_k_cu_ccd5c757_158804cuda3std3__419piecewise_constructE,(_ZN40_INTERNAL_7f3c5ef4_4_k_cu_ccd5c757_158804cuda3std3__45__cpo4cendE - _ZN40_INTERNAL_7f3c5ef4_4_k_cu_ccd5c757_158804cuda3std3__419piecewise_constructE)
_ZN40_INTERNAL_7f3c5ef4_4_k_cu_ccd5c757_158804cuda3std3__419piecewise_constructE:
	.zero		1
	.type		_ZN40_INTERNAL_7f3c5ef4_4_k_cu_ccd5c757_158804cuda3std3__45__cpo4cendE,@object
	.size		_ZN40_INTERNAL_7f3c5ef4_4_k_cu_ccd5c757_158804cuda3std3__45__cpo4cendE,(_ZN40_INTERNAL_7f3c5ef4_4_k_cu_ccd5c757_158804cuda3std6ranges3__45__cpo4swapE - _ZN40_INTERNAL_7f3c5ef4_4_k_cu_ccd5c757_158804cuda3std3__45__cpo4cendE)
_ZN40_INTERNAL_7f3c5ef4_4_k_cu_ccd5c757_158804cuda3std3__45__cpo4cendE:
	.zero		1
	.type		_ZN40_INTERNAL_7f3c5ef4_4_k_cu_ccd5c757_158804cuda3std6ranges3__45__cpo4swapE,@object
	.size		_ZN40_INTERNAL_7f3c5ef4_4_k_cu_ccd5c757_158804cuda3std6ranges3__45__cpo4swapE,(.L_7 - _ZN40_INTERNAL_7f3c5ef4_4_k_cu_ccd5c757_158804cuda3std6ranges3__45__cpo4swapE)
_ZN40_INTERNAL_7f3c5ef4_4_k_cu_ccd5c757_158804cuda3std6ranges3__45__cpo4swapE:
	.zero		1
.L_7:


//--------------------- .nv.constant0._ZN7cutlass13device_kernelINS_4gemm6kernel13GemmUniversalIN4cute5tupleIJiiiiEEENS1_10collective13CollectiveMmaINS1_37MainloopSm90TmaGmmaWarpSpecializedFP8ILi7ENS5_IJNS4_1CILi1EEENSA_ILi4EEESB_EEENS1_35KernelTmaWarpSpecializedCooperativeEEENS5_IJNSA_ILi128EEESG_SG_EEENS_12float_e4m3_tENS5_IJlSB_lEEESI_SJ_NS4_8TiledMMAINS4_8MMA_AtomIJNS4_4SM904GMMA31MMA_64x128x32_F32E4M3E4M3_SS_TNILNSN_7ScaleInE1ELSP_1EEEEEENS4_6LayoutINS5_IJNSA_ILi2EEESB_SB_EEENS5_IJSB_NSA_ILi0EEESV_EEEEENS5_IJNS4_10UnderscoreESY_SY_EEEEENS4_23SM90_TMA_LOAD_MULTICASTENS4_14ComposedLayoutINS4_7SwizzleILi3ELi4ELi3EEENS4_18smem_ptr_flag_bitsILi8EEENSS_INS5_IJNSA_ILi8EEESG_EEENS5_IJSG_SB_EEEEEEEvNS4_8identityENS4_13SM90_TMA_LOADES1B_vS1C_EENS_8epilogue10collective6detail29Sm90TmaWarpSpecializedAdapterINS1G_15DefaultEpilogueISI_SJ_SJ_NS1F_6thread17LinearCombinationISI_Li1EffLNS1K_9ScaleType4KindE0ELNS_15FloatRoundStyleE2ESI_EENS1_15EpilogueDefaultEEEEEvvEEEEvNT_6ParamsE --------------------------
	.section	.nv.constant0._ZN7cutlass13device_kernelINS_4gemm6kernel13GemmUniversalIN4cute5tupleIJiiiiEEENS1_10collective13CollectiveMmaINS1_37MainloopSm90TmaGmmaWarpSpecializedFP8ILi7ENS5_IJNS4_1CILi1EEENSA_ILi4EEESB_EEENS1_35KernelTmaWarpSpecializedCooperativeEEENS5_IJNSA_ILi128EEESG_SG_EEENS_12float_e4m3_tENS5_IJlSB_lEEESI_SJ_NS4_8TiledMMAINS4_8MMA_AtomIJNS4_4SM904GMMA31MMA_64x128x32_F32E4M3E4M3_SS_TNILNSN_7ScaleInE1ELSP_1EEEEEENS4_6LayoutINS5_IJNSA_ILi2EEESB_SB_EEENS5_IJSB_NSA_ILi0EEESV_EEEEENS5_IJNS4_10UnderscoreESY_SY_EEEEENS4_23SM90_TMA_LOAD_MULTICASTENS4_14ComposedLayoutINS4_7SwizzleILi3ELi4ELi3EEENS4_18smem_ptr_flag_bitsILi8EEENSS_INS5_IJNSA_ILi8EEESG_EEENS5_IJSG_SB_EEEEEEEvNS4_8identityENS4_13SM90_TMA_LOADES1B_vS1C_EENS_8epilogue10collective6detail29Sm90TmaWarpSpecializedAdapterINS1G_15DefaultEpilogueISI_SJ_SJ_NS1F_6thread17LinearCombinationISI_Li1EffLNS1K_9ScaleType4KindE0ELNS_15FloatRoundStyleE2ESI_EENS1_15EpilogueDefaultEEEEEvvEEEEvNT_6ParamsE,"a",@progbits
	.sectionflags	@""
	.align	4
.nv.constant0._ZN7cutlass13device_kernelINS_4gemm6kernel13GemmUniversalIN4cute5tupleIJiiiiEEENS1_10collective13CollectiveMmaINS1_37MainloopSm90TmaGmmaWarpSpecializedFP8ILi7ENS5_IJNS4_1CILi1EEENSA_ILi4EEESB_EEENS1_35KernelTmaWarpSpecializedCooperativeEEENS5_IJNSA_ILi128EEESG_SG_EEENS_12float_e4m3_tENS5_IJlSB_lEEESI_SJ_NS4_8TiledMMAINS4_8MMA_AtomIJNS4_4SM904GMMA31MMA_64x128x32_F32E4M3E4M3_SS_TNILNSN_7ScaleInE1ELSP_1EEEEEENS4_6LayoutINS5_IJNSA_ILi2EEESB_SB_EEENS5_IJSB_NSA_ILi0EEESV_EEEEENS5_IJNS4_10UnderscoreESY_SY_EEEEENS4_23SM90_TMA_LOAD_MULTICASTENS4_14ComposedLayoutINS4_7SwizzleILi3ELi4ELi3EEENS4_18smem_ptr_flag_bitsILi8EEENSS_INS5_IJNSA_ILi8EEESG_EEENS5_IJSG_SB_EEEEEEEvNS4_8identityENS4_13SM90_TMA_LOADES1B_vS1C_EENS_8epilogue10collective6detail29Sm90TmaWarpSpecializedAdapterINS1G_15DefaultEpilogueISI_SJ_SJ_NS1F_6thread17LinearCombinationISI_Li1EffLNS1K_9ScaleType4KindE0ELNS_15FloatRoundStyleE2ESI_EENS1_15EpilogueDefaultEEEEEvvEEEEvNT_6ParamsE:
	.zero		1664


//--------------------- SYMBOLS --------------------------

	.type		.nv.reservedSmem.offset0,@object
	.size		.nv.reservedSmem.offset0,0x4
